	.target	sm_90a

	.elftype	@"ET_EXEC"


//--------------------- .note.nv.tkinfo           --------------------------
	.section	.note.nv.tkinfo,"",@"SHT_NOTE"
	.sectionflags	@"SHF_NOTE_NV_TKINFO"
	.tkinfo
        /*0018*/ 	.word	0x00000002
        /*0030*/ 	.string	""
        /*0030*/ 	.string	"ptxas"
        /*0030*/ 	.string	"Cuda compilation tools, release 13.0, V13.0.88"
        /*0030*/ 	.string	"Build cuda_13.0.r13.0/compiler.36424714_0"
        /*0030*/ 	.string	"-arch sm_90a -m 64 "



//--------------------- .note.nv.cuinfo           --------------------------
	.section	.note.nv.cuinfo,"",@"SHT_NOTE"
	.sectionflags	@"SHF_NOTE_NV_CUINFO"
        /*0018*/ 	.short	0x0002
        /*001a*/ 	.short	0x005a
        /*001c*/ 	.short	0x0082
	.zero		2


//--------------------- .nv.info                  --------------------------
	.section	.nv.info,"",@"SHT_CUDA_INFO"
	.align	4


	//----- nvinfo : EIATTR_REGCOUNT
	.align		4
        /*0000*/ 	.byte	0x04, 0x2f
        /*0002*/ 	.short	(.L_15 - .L_14)
	.align		4
.L_14:
        /*0004*/ 	.word	index@(_ZN7cutlass13device_kernelINS_4gemm6kernel13GemmUniversalIN4cute5tupleIJiiiiEEENS1_10collective13CollectiveMmaINS1_34MainloopSm90TmaGmmaWarpSpecializedILi3ENS5_IJNS4_1CILi1EEESB_SB_EEENS1_32KernelTmaWarpSpecializedPingpongEEENS5_IJNSA_ILi64EEENSA_ILi128EEESF_EEENS_6half_tENS5_IJlSB_lEEESI_SJ_NS4_8TiledMMAINS4_8MMA_AtomIJNS4_4SM904GMMA26MMA_64x128x16_F32F16F16_SSILNSN_5MajorE0ELSP_0ELNSN_7ScaleInE1ELSQ_1EEEEEENS4_6LayoutISC_NS5_IJNSA_ILi0EEESU_SU_EEEEENS5_IJNS4_10UnderscoreESX_SX_EEEEENS4_13SM90_TMA_LOADENS4_14ComposedLayoutINS4_7SwizzleILi3ELi4ELi3EEENS4_18smem_ptr_flag_bitsILi16EEENST_INS5_IJNSA_ILi8EEESF_EEENS5_IJSF_SB_EEEEEEEvNS4_8identityES10_S1A_vS1B_EENS_8epilogue10collective6detail29Sm90TmaWarpSpecializedAdapterINS1E_15DefaultEpilogueISI_SJ_SJ_NS1D_6thread17LinearCombinationISI_Li1EffLNS1I_9ScaleType4KindE0ELNS_15FloatRoundStyleE2ESI_EENS1_15EpilogueDefaultEEEEEvvEEEEvNT_6ParamsE)
        /*0008*/ 	.word	0x000000a8


	//----- nvinfo : EIATTR_FRAME_SIZE
	.align		4
.L_15:
        /*000c*/ 	.byte	0x04, 0x11
        /*000e*/ 	.short	(.L_17 - .L_16)
	.align		4
.L_16:
        /*0010*/ 	.word	index@(_ZN7cutlass13device_kernelINS_4gemm6kernel13GemmUniversalIN4cute5tupleIJiiiiEEENS1_10collective13CollectiveMmaINS1_34MainloopSm90TmaGmmaWarpSpecializedILi3ENS5_IJNS4_1CILi1EEESB_SB_EEENS1_32KernelTmaWarpSpecializedPingpongEEENS5_IJNSA_ILi64EEENSA_ILi128EEESF_EEENS_6half_tENS5_IJlSB_lEEESI_SJ_NS4_8TiledMMAINS4_8MMA_AtomIJNS4_4SM904GMMA26MMA_64x128x16_F32F16F16_SSILNSN_5MajorE0ELSP_0ELNSN_7ScaleInE1ELSQ_1EEEEEENS4_6LayoutISC_NS5_IJNSA_ILi0EEESU_SU_EEEEENS5_IJNS4_10UnderscoreESX_SX_EEEEENS4_13SM90_TMA_LOADENS4_14ComposedLayoutINS4_7SwizzleILi3ELi4ELi3EEENS4_18smem_ptr_flag_bitsILi16EEENST_INS5_IJNSA_ILi8EEESF_EEENS5_IJSF_SB_EEEEEEEvNS4_8identityES10_S1A_vS1B_EENS_8epilogue10collective6detail29Sm90TmaWarpSpecializedAdapterINS1E_15DefaultEpilogueISI_SJ_SJ_NS1D_6thread17LinearCombinationISI_Li1EffLNS1I_9ScaleType4KindE0ELNS_15FloatRoundStyleE2ESI_EENS1_15EpilogueDefaultEEEEEvvEEEEvNT_6ParamsE)
        /*0014*/ 	.word	0x00000008


	//----- nvinfo : EIATTR_MIN_STACK_SIZE
	.align		4
.L_17:
        /*0018*/ 	.byte	0x04, 0x12
        /*001a*/ 	.short	(.L_19 - .L_18)
	.align		4
.L_18:
        /*001c*/ 	.word	index@(_ZN7cutlass13device_kernelINS_4gemm6kernel13GemmUniversalIN4cute5tupleIJiiiiEEENS1_10collective13CollectiveMmaINS1_34MainloopSm90TmaGmmaWarpSpecializedILi3ENS5_IJNS4_1CILi1EEESB_SB_EEENS1_32KernelTmaWarpSpecializedPingpongEEENS5_IJNSA_ILi64EEENSA_ILi128EEESF_EEENS_6half_tENS5_IJlSB_lEEESI_SJ_NS4_8TiledMMAINS4_8MMA_AtomIJNS4_4SM904GMMA26MMA_64x128x16_F32F16F16_SSILNSN_5MajorE0ELSP_0ELNSN_7ScaleInE1ELSQ_1EEEEEENS4_6LayoutISC_NS5_IJNSA_ILi0EEESU_SU_EEEEENS5_IJNS4_10UnderscoreESX_SX_EEEEENS4_13SM90_TMA_LOADENS4_14ComposedLayoutINS4_7SwizzleILi3ELi4ELi3EEENS4_18smem_ptr_flag_bitsILi16EEENST_INS5_IJNSA_ILi8EEESF_EEENS5_IJSF_SB_EEEEEEEvNS4_8identityES10_S1A_vS1B_EENS_8epilogue10collective6detail29Sm90TmaWarpSpecializedAdapterINS1E_15DefaultEpilogueISI_SJ_SJ_NS1D_6thread17LinearCombinationISI_Li1EffLNS1I_9ScaleType4KindE0ELNS_15FloatRoundStyleE2ESI_EENS1_15EpilogueDefaultEEEEEvvEEEEvNT_6ParamsE)
        /*0020*/ 	.word	0x00000008
.L_19:


//--------------------- .nv.compat                --------------------------
	.section	.nv.compat,"",@"SHT_CUDA_COMPAT_INFO"
	.align	4
        /*0000*/ 	.byte	0x02, 0x09, 0x01, 0x00, 0x02, 0x02, 0x04, 0x00, 0x02, 0x05, 0x05, 0x00, 0x03, 0x07, 0x01, 0x01
        /*0010*/ 	.byte	0x02, 0x03, 0x01, 0x00, 0x02, 0x06, 0x01, 0x00, 0x04, 0x0b, 0x08, 0x00, 0x00, 0x00, 0x00, 0x00
        /*0020*/ 	.byte	0x00, 0x00, 0x00, 0x00


//--------------------- .nv.info._ZN7cutlass13device_kernelINS_4gemm6kernel13GemmUniversalIN4cute5tupleIJiiiiEEENS1_10collective13CollectiveMmaINS1_34MainloopSm90TmaGmmaWarpSpecializedILi3ENS5_IJNS4_1CILi1EEESB_SB_EEENS1_32KernelTmaWarpSpecializedPingpongEEENS5_IJNSA_ILi64EEENSA_ILi128EEESF_EEENS_6half_tENS5_IJlSB_lEEESI_SJ_NS4_8TiledMMAINS4_8MMA_AtomIJNS4_4SM904GMMA26MMA_64x128x16_F32F16F16_SSILNSN_5MajorE0ELSP_0ELNSN_7ScaleInE1ELSQ_1EEEEEENS4_6LayoutISC_NS5_IJNSA_ILi0EEESU_SU_EEEEENS5_IJNS4_10UnderscoreESX_SX_EEEEENS4_13SM90_TMA_LOADENS4_14ComposedLayoutINS4_7SwizzleILi3ELi4ELi3EEENS4_18smem_ptr_flag_bitsILi16EEENST_INS5_IJNSA_ILi8EEESF_EEENS5_IJSF_SB_EEEEEEEvNS4_8identityES10_S1A_vS1B_EENS_8epilogue10collective6detail29Sm90TmaWarpSpecializedAdapterINS1E_15DefaultEpilogueISI_SJ_SJ_NS1D_6thread17LinearCombinationISI_Li1EffLNS1I_9ScaleType4KindE0ELNS_15FloatRoundStyleE2ESI_EENS1_15EpilogueDefaultEEEEEvvEEEEvNT_6ParamsE --------------------------
	.section	.nv.info._ZN7cutlass13device_kernelINS_4gemm6kernel13GemmUniversalIN4cute5tupleIJiiiiEEENS1_10collective13CollectiveMmaINS1_34MainloopSm90TmaGmmaWarpSpecializedILi3ENS5_IJNS4_1CILi1EEESB_SB_EEENS1_32KernelTmaWarpSpecializedPingpongEEENS5_IJNSA_ILi64EEENSA_ILi128EEESF_EEENS_6half_tENS5_IJlSB_lEEESI_SJ_NS4_8TiledMMAINS4_8MMA_AtomIJNS4_4SM904GMMA26MMA_64x128x16_F32F16F16_SSILNSN_5MajorE0ELSP_0ELNSN_7ScaleInE1ELSQ_1EEEEEENS4_6LayoutISC_NS5_IJNSA_ILi0EEESU_SU_EEEEENS5_IJNS4_10UnderscoreESX_SX_EEEEENS4_13SM90_TMA_LOADENS4_14ComposedLayoutINS4_7SwizzleILi3ELi4ELi3EEENS4_18smem_ptr_flag_bitsILi16EEENST_INS5_IJNSA_ILi8EEESF_EEENS5_IJSF_SB_EEEEEEEvNS4_8identityES10_S1A_vS1B_EENS_8epilogue10collective6detail29Sm90TmaWarpSpecializedAdapterINS1E_15DefaultEpilogueISI_SJ_SJ_NS1D_6thread17LinearCombinationISI_Li1EffLNS1I_9ScaleType4KindE0ELNS_15FloatRoundStyleE2ESI_EENS1_15EpilogueDefaultEEEEEvvEEEEvNT_6ParamsE,"",@"SHT_CUDA_INFO"
	.sectionflags	@""
	.align	4


	//----- nvinfo : EIATTR_CUDA_API_VERSION
	.align		4
        /*0000*/ 	.byte	0x04, 0x37
        /*0002*/ 	.short	(.L_21 - .L_20)
.L_20:
        /*0004*/ 	.word	0x00000082


	//----- nvinfo : EIATTR_KPARAM_INFO
	.align		4
.L_21:
        /*0008*/ 	.byte	0x04, 0x17
        /*000a*/ 	.short	(.L_23 - .L_22)
.L_22:
        /*000c*/ 	.word	0x00000000
        /*0010*/ 	.short	0x0000
        /*0012*/ 	.short	0x0070
        /*0014*/ 	.byte	0x00, 0xf0, 0x01, 0x10


	//----- nvinfo : EIATTR_SPARSE_MMA_MASK
	.align		4
.L_23:
        /*0018*/ 	.byte	0x03, 0x50
        /*001a*/ 	.short	0x0000


	//----- nvinfo : EIATTR_MAXREG_COUNT
	.align		4
        /*001c*/ 	.byte	0x03, 0x1b
        /*001e*/ 	.short	0x00a8


	//----- nvinfo : EIATTR_NUM_BARRIERS
	.align		4
        /*0020*/ 	.byte	0x02, 0x4c
        /*0022*/ 	.byte	0x01
	.zero		1


	//----- nvinfo : EIATTR_EXTERNS
	.align		4
        /*0024*/ 	.byte	0x04, 0x0f
        /*0026*/ 	.short	(.L_25 - .L_24)


	//   ....[0]....
	.align		4
.L_24:
        /*0028*/ 	.word	index@(__assertfail)


	//----- nvinfo : EIATTR_ANNOTATIONS
	.align		4
.L_25:
        /*002c*/ 	.byte	0x04, 0x55
        /*002e*/ 	.short	(.L_27 - .L_26)


	//   ....[0]....
.L_26:
        /*0030*/ 	.word	0x00000001
        /*0034*/ 	.byte	0xb0, 0x0a, 0x00, 0x00, 0x01, 0x00, 0x00, 0x00, 0xd0, 0x11, 0x00, 0x00, 0x01, 0x00, 0x00, 0x00
        /*0044*/ 	.byte	0xa0, 0x60, 0x00, 0x00, 0x01, 0x00, 0x00, 0x00, 0x60, 0x6c, 0x00, 0x00


	//----- nvinfo : EIATTR_MERCURY_ISA_VERSION
	.align		4
.L_27:
        /*0050*/ 	.byte	0x03, 0x5f
        /*0052*/ 	.short	0x0101


	//----- nvinfo : EIATTR_INT_WARP_WIDE_INSTR_OFFSETS
	.align		4
        /*0054*/ 	.byte	0x04, 0x31
        /*0056*/ 	.short	(.L_29 - .L_28)


	//   ....[0]....
.L_28:
        /*0058*/ 	.word	0x000003d0


	//   ....[1]....
        /*005c*/ 	.word	0x000003f0


	//   ....[2]....
        /*0060*/ 	.word	0x00000470


	//   ....[3]....
        /*0064*/ 	.word	0x00000480


	//   ....[4]....
        /*0068*/ 	.word	0x00000490


	//   ....[5]....
        /*006c*/ 	.word	0x000004b0


	//   ....[6]....
        /*0070*/ 	.word	0x00000540


	//   ....[7]....
        /*0074*/ 	.word	0x00000560


	//----- nvinfo : EIATTR_COOP_GROUP_MASK_REGIDS
	.align		4
.L_29:
        /*0078*/ 	.byte	0x04, 0x29
        /*007a*/ 	.short	(.L_31 - .L_30)


	//   ....[0]....
.L_30:
        /*007c*/ 	.word	0xffffffff


	//   ....[1]....
        /*0080*/ 	.word	0xffffffff


	//   ....[2]....
        /*0084*/ 	.word	0xffffffff


	//   ....[3]....
        /*0088*/ 	.word	0xffffffff


	//   ....[4]....
        /*008c*/ 	.word	0xffffffff


	//   ....[5]....
        /*0090*/ 	.word	0xffffffff


	//----- nvinfo : EIATTR_COOP_GROUP_INSTR_OFFSETS
	.align		4
.L_31:
        /*0094*/ 	.byte	0x04, 0x28
        /*0096*/ 	.short	(.L_33 - .L_32)


	//   ....[0]....
.L_32:
        /*0098*/ 	.word	0x00000070


	//   ....[1]....
        /*009c*/ 	.word	0x00000080


	//   ....[2]....
        /*00a0*/ 	.word	0x00000140


	//   ....[3]....
        /*00a4*/ 	.word	0x000002b0


	//   ....[4]....
        /*00a8*/ 	.word	0x000002f0


	//   ....[5]....
        /*00ac*/ 	.word	0x00000330


	//----- nvinfo : EIATTR_REG_RECONFIG
	.align		4
.L_33:
        /*00b0*/ 	.byte	0x01, 0x54
	.zero		2


	//----- nvinfo : EIATTR_SYSCALL_OFFSETS
	.align		4
        /*00b4*/ 	.byte	0x04, 0x46
        /*00b6*/ 	.short	(.L_35 - .L_34)


	//   ....[0]....
.L_34:
        /*00b8*/ 	.word	0x00001650


	//----- nvinfo : EIATTR_MBARRIER_INSTR_OFFSETS
	.align		4
.L_35:
        /*00bc*/ 	.byte	0x04, 0x39
        /*00be*/ 	.short	(.L_37 - .L_36)


	//   ....[0]....
.L_36:
        /*00c0*/ 	.word	0x00000240
        /*00c4*/ 	.word	0x000000ff
        /*00c8*/ 	.word	0x00000000
        /*00cc*/ 	.short	0x0100
        /*00ce*/ 	.byte	0x08
	.zero		1


	//   ....[1]....
        /*00d0*/ 	.word	0x00000250
        /*00d4*/ 	.word	0x000000ff
        /*00d8*/ 	.word	0x00000018
        /*00dc*/ 	.short	0x0100
        /*00de*/ 	.byte	0x08
	.zero		1


	//   ....[2]....
        /*00e0*/ 	.word	0x00000260
        /*00e4*/ 	.word	0x000000ff
        /*00e8*/ 	.word	0x00000008
        /*00ec*/ 	.short	0x0100
        /*00ee*/ 	.byte	0x08
	.zero		1


	//   ....[3]....
        /*00f0*/ 	.word	0x00000270
        /*00f4*/ 	.word	0x000000ff
        /*00f8*/ 	.word	0x00000020
        /*00fc*/ 	.short	0x0100
        /*00fe*/ 	.byte	0x08
	.zero		1


	//   ....[4]....
        /*0100*/ 	.word	0x00000280
        /*0104*/ 	.word	0x000000ff
        /*0108*/ 	.word	0x00000010
        /*010c*/ 	.short	0x0100
        /*010e*/ 	.byte	0x08
	.zero		1


	//   ....[5]....
        /*0110*/ 	.word	0x00000290
        /*0114*/ 	.word	0x000000ff
        /*0118*/ 	.word	0x00000028
        /*011c*/ 	.short	0x0100
        /*011e*/ 	.byte	0x08
	.zero		1


	//   ....[6]....
        /*0120*/ 	.word	0x000005a0
        /*0124*/ 	.word	0x000000ff
        /*0128*/ 	.word	0x00000060
        /*012c*/ 	.short	0x0100
        /*012e*/ 	.byte	0x08
	.zero		1


	//   ....[7]....
        /*0130*/ 	.word	0x00000610
        /*0134*/ 	.word	0x000000ff
        /*0138*/ 	.word	0x00000068
        /*013c*/ 	.short	0x0100
        /*013e*/ 	.byte	0x08
	.zero		1


	//   ....[8]....
        /*0140*/ 	.word	0x00000630
        /*0144*/ 	.word	0x000000ff
        /*0148*/ 	.word	0x00000040
        /*014c*/ 	.short	0x0100
        /*014e*/ 	.byte	0x09
	.zero		1


	//   ....[9]....
        /*0150*/ 	.word	0x00000640
        /*0154*/ 	.word	0x000000ff
        /*0158*/ 	.word	0x00000048
        /*015c*/ 	.short	0x0100
        /*015e*/ 	.byte	0x09
	.zero		1


	//   ....[10]....
        /*0160*/ 	.word	0x00000650
        /*0164*/ 	.word	0x000000ff
        /*0168*/ 	.word	0x00000050
        /*016c*/ 	.short	0x0100
        /*016e*/ 	.byte	0x09
	.zero		1


	//   ....[11]....
        /*0170*/ 	.word	0x00000660
        /*0174*/ 	.word	0x000000ff
        /*0178*/ 	.word	0x00000058
        /*017c*/ 	.short	0x0100
        /*017e*/ 	.byte	0x09
	.zero		1


	//   ....[12]....
        /*0180*/ 	.word	0x00001510
        /*0184*/ 	.word	0x000000ff
        /*0188*/ 	.word	0xfffffff8
        /*018c*/ 	.short	0x010a
        /*018e*/ 	.byte	0x2b
	.zero		1


	//   ....[13]....
        /*0190*/ 	.word	0x000016d0
        /*0194*/ 	.word	0x00000003
        /*0198*/ 	.word	0x00000000
        /*019c*/ 	.short	0x010a
        /*019e*/ 	.byte	0x3f
	.zero		1


	//   ....[14]....
        /*01a0*/ 	.word	0x00001730
        /*01a4*/ 	.word	0x00000003
        /*01a8*/ 	.word	0x00000000
        /*01ac*/ 	.short	0x010a
        /*01ae*/ 	.byte	0x3f
	.zero		1


	//   ....[15]....
        /*01b0*/ 	.word	0x00001a90
        /*01b4*/ 	.word	0x000000ff
        /*01b8*/ 	.word	0x00000000
        /*01bc*/ 	.short	0x010a
        /*01be*/ 	.byte	0x04
	.zero		1


	//   ....[16]....
        /*01c0*/ 	.word	0x00001ad0
        /*01c4*/ 	.word	0x000000ff
        /*01c8*/ 	.word	0x00000000
        /*01cc*/ 	.short	0x010a
        /*01ce*/ 	.byte	0x04
	.zero		1


	//   ....[17]....
        /*01d0*/ 	.word	0x00001d30
        /*01d4*/ 	.word	0x000000ff
        /*01d8*/ 	.word	0x00000000
        /*01dc*/ 	.short	0x0101
        /*01de*/ 	.byte	0x04
	.zero		1


	//   ....[18]....
        /*01e0*/ 	.word	0x00001e30
        /*01e4*/ 	.word	0x00000003
        /*01e8*/ 	.word	0x00000000
        /*01ec*/ 	.short	0x0101
        /*01ee*/ 	.byte	0x2e
	.zero		1


	//   ....[19]....
        /*01f0*/ 	.word	0x00001f00
        /*01f4*/ 	.word	0x000000ff
        /*01f8*/ 	.word	0x00000000
        /*01fc*/ 	.short	0x0101
        /*01fe*/ 	.byte	0x06
	.zero		1


	//   ....[20]....
        /*0200*/ 	.word	0x00001f70
        /*0204*/ 	.word	0x000000ff
        /*0208*/ 	.word	0x00000008
        /*020c*/ 	.short	0x010a
        /*020e*/ 	.byte	0x2b
	.zero		1


	//   ....[21]....
        /*0210*/ 	.word	0x000060e0
        /*0214*/ 	.word	0x00000000
        /*0218*/ 	.word	0x00000000
        /*021c*/ 	.short	0x0101
        /*021e*/ 	.byte	0x2e
	.zero		1


	//   ....[22]....
        /*0220*/ 	.word	0x000069d0
        /*0224*/ 	.word	0x0000000b
        /*0228*/ 	.word	0x00000018
        /*022c*/ 	.short	0x010a
        /*022e*/ 	.byte	0x3f
	.zero		1


	//   ....[23]....
        /*0230*/ 	.word	0x00006d90
        /*0234*/ 	.word	0x00000006
        /*0238*/ 	.word	0x00000068
        /*023c*/ 	.short	0x0101
        /*023e*/ 	.byte	0x3f
	.zero		1


	//   ....[24]....
        /*0240*/ 	.word	0x000074b0
        /*0244*/ 	.word	0x00000007
        /*0248*/ 	.word	0x00000000
        /*024c*/ 	.short	0x010a
        /*024e*/ 	.byte	0x3f
	.zero		1


	//   ....[25]....
        /*0250*/ 	.word	0x00007530
        /*0254*/ 	.word	0x00000004
        /*0258*/ 	.word	0x00000000
        /*025c*/ 	.short	0x010a
        /*025e*/ 	.byte	0x3f
	.zero		1


	//   ....[26]....
        /*0260*/ 	.word	0x000075c0
        /*0264*/ 	.word	0x00000005
        /*0268*/ 	.word	0x00000000
        /*026c*/ 	.short	0x010a
        /*026e*/ 	.byte	0x3f
	.zero		1


	//   ....[27]....
        /*0270*/ 	.word	0x00007630
        /*0274*/ 	.word	0x00000003
        /*0278*/ 	.word	0xfffffff8
        /*027c*/ 	.short	0x010a
        /*027e*/ 	.byte	0x3f
	.zero		1


	//   ....[28]....
        /*0280*/ 	.word	0x00007680
        /*0284*/ 	.word	0x00000003
        /*0288*/ 	.word	0x00000000
        /*028c*/ 	.short	0x010a
        /*028e*/ 	.byte	0x3f
	.zero		1


	//   ....[29]....
        /*0290*/ 	.word	0x000076e0
        /*0294*/ 	.word	0x00000004
        /*0298*/ 	.word	0x00000000
        /*029c*/ 	.short	0x010a
        /*029e*/ 	.byte	0x3f
	.zero		1


	//   ....[30]....
        /*02a0*/ 	.word	0x00007740
        /*02a4*/ 	.word	0x00000003
        /*02a8*/ 	.word	0x00000008
        /*02ac*/ 	.short	0x010a
        /*02ae*/ 	.byte	0x3f
	.zero		1


	//   ....[31]....
        /*02b0*/ 	.word	0x00007810
        /*02b4*/ 	.word	0x0000000b
        /*02b8*/ 	.word	0x00000018
        /*02bc*/ 	.short	0x010a
        /*02be*/ 	.byte	0x3f
	.zero		1


	//   ....[32]....
        /*02c0*/ 	.word	0x000078e0
        /*02c4*/ 	.word	0x00000007
        /*02c8*/ 	.word	0x00000000
        /*02cc*/ 	.short	0x010a
        /*02ce*/ 	.byte	0x3f
	.zero		1


	//   ....[33]....
        /*02d0*/ 	.word	0x00007930
        /*02d4*/ 	.word	0x00000004
        /*02d8*/ 	.word	0x00000000
        /*02dc*/ 	.short	0x010a
        /*02de*/ 	.byte	0x3f
	.zero		1


	//----- nvinfo : EIATTR_NUM_MBARRIERS
	.align		4
.L_37:
        /*02e0*/ 	.byte	0x03, 0x38
        /*02e2*/ 	.short	0x000c


	//----- nvinfo : EIATTR_EXIT_INSTR_OFFSETS
	.align		4
        /*02e4*/ 	.byte	0x04, 0x1c
        /*02e6*/ 	.short	(.L_39 - .L_38)


	//   ....[0]....
.L_38:
        /*02e8*/ 	.word	0x00001160


	//   ....[1]....
        /*02ec*/ 	.word	0x000011c0


	//   ....[2]....
        /*02f0*/ 	.word	0x00006700


	//   ....[3]....
        /*02f4*/ 	.word	0x00006730


	//   ....[4]....
        /*02f8*/ 	.word	0x00007610


	//----- nvinfo : EIATTR_MAX_THREADS
	.align		4
.L_39:
        /*02fc*/ 	.byte	0x04, 0x05
        /*02fe*/ 	.short	(.L_41 - .L_40)
.L_40:
        /*0300*/ 	.word	0x00000180
        /*0304*/ 	.word	0x00000001
        /*0308*/ 	.word	0x00000001


	//----- nvinfo : EIATTR_CRS_STACK_SIZE
	.align		4
.L_41:
        /*030c*/ 	.byte	0x04, 0x1e
        /*030e*/ 	.short	(.L_43 - .L_42)
.L_42:
        /*0310*/ 	.word	0x00000000


	//----- nvinfo : EIATTR_CBANK_PARAM_SIZE
	.align		4
.L_43:
        /*0314*/ 	.byte	0x03, 0x19
        /*0316*/ 	.short	0x0470


	//----- nvinfo : EIATTR_PARAM_CBANK
	.align		4
        /*0318*/ 	.byte	0x04, 0x0a
        /*031a*/ 	.short	(.L_45 - .L_44)
	.align		4
.L_44:
        /*031c*/ 	.word	index@(.nv.constant0._ZN7cutlass13device_kernelINS_4gemm6kernel13GemmUniversalIN4cute5tupleIJiiiiEEENS1_10collective13CollectiveMmaINS1_34MainloopSm90TmaGmmaWarpSpecializedILi3ENS5_IJNS4_1CILi1EEESB_SB_EEENS1_32KernelTmaWarpSpecializedPingpongEEENS5_IJNSA_ILi64EEENSA_ILi128EEESF_EEENS_6half_tENS5_IJlSB_lEEESI_SJ_NS4_8TiledMMAINS4_8MMA_AtomIJNS4_4SM904GMMA26MMA_64x128x16_F32F16F16_SSILNSN_5MajorE0ELSP_0ELNSN_7ScaleInE1ELSQ_1EEEEEENS4_6LayoutISC_NS5_IJNSA_ILi0EEESU_SU_EEEEENS5_IJNS4_10UnderscoreESX_SX_EEEEENS4_13SM90_TMA_LOADENS4_14ComposedLayoutINS4_7SwizzleILi3ELi4ELi3EEENS4_18smem_ptr_flag_bitsILi16EEENST_INS5_IJNSA_ILi8EEESF_EEENS5_IJSF_SB_EEEEEEEvNS4_8identityES10_S1A_vS1B_EENS_8epilogue10collective6detail29Sm90TmaWarpSpecializedAdapterINS1E_15DefaultEpilogueISI_SJ_SJ_NS1D_6thread17LinearCombinationISI_Li1EffLNS1I_9ScaleType4KindE0ELNS_15FloatRoundStyleE2ESI_EENS1_15EpilogueDefaultEEEEEvvEEEEvNT_6ParamsE)
        /*0320*/ 	.short	0x0210
        /*0322*/ 	.short	0x0470


	//----- nvinfo : EIATTR_SW_WAR
	.align		4
.L_45:
        /*0324*/ 	.byte	0x04, 0x36
        /*0326*/ 	.short	(.L_47 - .L_46)
.L_46:
        /*0328*/ 	.word	0x00000008
.L_47:


//--------------------- .nv.callgraph             --------------------------
	.section	.nv.callgraph,"",@"SHT_CUDA_CALLGRAPH"
	.align	4
	.sectionentsize	8
	.align		4
        /*0000*/ 	.word	0x00000000
	.align		4
        /*0004*/ 	.word	0xffffffff
	.align		4
        /*0008*/ 	.word	index@(_ZN7cutlass13device_kernelINS_4gemm6kernel13GemmUniversalIN4cute5tupleIJiiiiEEENS1_10collective13CollectiveMmaINS1_34MainloopSm90TmaGmmaWarpSpecializedILi3ENS5_IJNS4_1CILi1EEESB_SB_EEENS1_32KernelTmaWarpSpecializedPingpongEEENS5_IJNSA_ILi64EEENSA_ILi128EEESF_EEENS_6half_tENS5_IJlSB_lEEESI_SJ_NS4_8TiledMMAINS4_8MMA_AtomIJNS4_4SM904GMMA26MMA_64x128x16_F32F16F16_SSILNSN_5MajorE0ELSP_0ELNSN_7ScaleInE1ELSQ_1EEEEEENS4_6LayoutISC_NS5_IJNSA_ILi0EEESU_SU_EEEEENS5_IJNS4_10UnderscoreESX_SX_EEEEENS4_13SM90_TMA_LOADENS4_14ComposedLayoutINS4_7SwizzleILi3ELi4ELi3EEENS4_18smem_ptr_flag_bitsILi16EEENST_INS5_IJNSA_ILi8EEESF_EEENS5_IJSF_SB_EEEEEEEvNS4_8identityES10_S1A_vS1B_EENS_8epilogue10collective6detail29Sm90TmaWarpSpecializedAdapterINS1E_15DefaultEpilogueISI_SJ_SJ_NS1D_6thread17LinearCombinationISI_Li1EffLNS1I_9ScaleType4KindE0ELNS_15FloatRoundStyleE2ESI_EENS1_15EpilogueDefaultEEEEEvvEEEEvNT_6ParamsE)
	.align		4
        /*000c*/ 	.word	index@(__assertfail)
	.align		4
        /*0010*/ 	.word	0x00000000
	.align		4
        /*0014*/ 	.word	0xfffffffe
	.align		4
        /*0018*/ 	.word	0x00000000
	.align		4
        /*001c*/ 	.word	0xfffffffd
	.align		4
        /*0020*/ 	.word	0x00000000
	.align		4
        /*0024*/ 	.word	0xfffffffc


//--------------------- .nv.constant4             --------------------------
	.section	.nv.constant4,"a",@progbits
	.align	8
	.align		8
.nv.constant4:
        /*0000*/ 	.dword	__assertfail
	.align		8
        /*0008*/ 	.dword	__unnamed_1
	.align		8
        /*0010*/ 	.dword	_ZN40_INTERNAL_e42f4944_4_k_cu_a3dd406d_244324cuda3std3__45__cpo5beginE
	.align		8
        /*0018*/ 	.dword	_ZN40_INTERNAL_e42f4944_4_k_cu_a3dd406d_244324cuda3std3__45__cpo3endE
	.align		8
        /*0020*/ 	.dword	_ZN40_INTERNAL_e42f4944_4_k_cu_a3dd406d_244324cuda3std3__45__cpo6cbeginE
	.align		8
        /*0028*/ 	.dword	_ZN40_INTERNAL_e42f4944_4_k_cu_a3dd406d_244324cuda3std3__45__cpo4cendE
	.align		8
        /*0030*/ 	.dword	_ZN40_INTERNAL_e42f4944_4_k_cu_a3dd406d_244324cuda3std3__442_GLOBAL__N__e42f4944_4_k_cu_a3dd406d_244326ignoreE
	.align		8
        /*0038*/ 	.dword	_ZN40_INTERNAL_e42f4944_4_k_cu_a3dd406d_244324cuda3std3__419piecewise_constructE
	.align		8
        /*0040*/ 	.dword	_ZN40_INTERNAL_e42f4944_4_k_cu_a3dd406d_244324cuda3std3__48in_placeE
	.align		8
        /*0048*/ 	.dword	_ZN40_INTERNAL_e42f4944_4_k_cu_a3dd406d_244324cuda3std6ranges3__45__cpo4swapE
	.align		8
        /*0050*/ 	.dword	_ZN40_INTERNAL_e42f4944_4_k_cu_a3dd406d_244324cuda3std6ranges3__45__cpo9iter_moveE
	.align		8
        /*0058*/ 	.dword	_ZN40_INTERNAL_e42f4944_4_k_cu_a3dd406d_244324cute7productE
	.align		8
        /*0060*/ 	.dword	_ZN40_INTERNAL_e42f4944_4_k_cu_a3dd406d_244324cute1_E
	.align		8
        /*0068*/ 	.dword	$str$22
	.align		8
        /*0070*/ 	.dword	$str$23


//--------------------- .text._ZN7cutlass13device_kernelINS_4gemm6kernel13GemmUniversalIN4cute5tupleIJiiiiEEENS1_10collective13CollectiveMmaINS1_34MainloopSm90TmaGmmaWarpSpecializedILi3ENS5_IJNS4_1CILi1EEESB_SB_EEENS1_32KernelTmaWarpSpecializedPingpongEEENS5_IJNSA_ILi64EEENSA_ILi128EEESF_EEENS_6half_tENS5_IJlSB_lEEESI_SJ_NS4_8TiledMMAINS4_8MMA_AtomIJNS4_4SM904GMMA26MMA_64x128x16_F32F16F16_SSILNSN_5MajorE0ELSP_0ELNSN_7ScaleInE1ELSQ_1EEEEEENS4_6LayoutISC_NS5_IJNSA_ILi0EEESU_SU_EEEEENS5_IJNS4_10UnderscoreESX_SX_EEEEENS4_13SM90_TMA_LOADENS4_14ComposedLayoutINS4_7SwizzleILi3ELi4ELi3EEENS4_18smem_ptr_flag_bitsILi16EEENST_INS5_IJNSA_ILi8EEESF_EEENS5_IJSF_SB_EEEEEEEvNS4_8identityES10_S1A_vS1B_EENS_8epilogue10collective6detail29Sm90TmaWarpSpecializedAdapterINS1E_15DefaultEpilogueISI_SJ_SJ_NS1D_6thread17LinearCombinationISI_Li1EffLNS1I_9ScaleType4KindE0ELNS_15FloatRoundStyleE2ESI_EENS1_15EpilogueDefaultEEEEEvvEEEEvNT_6ParamsE --------------------------
	.section	.text._ZN7cutlass13device_kernelINS_4gemm6kernel13GemmUniversalIN4cute5tupleIJiiiiEEENS1_10collective13CollectiveMmaINS1_34MainloopSm90TmaGmmaWarpSpecializedILi3ENS5_IJNS4_1CILi1EEESB_SB_EEENS1_32KernelTmaWarpSpecializedPingpongEEENS5_IJNSA_ILi64EEENSA_ILi128EEESF_EEENS_6half_tENS5_IJlSB_lEEESI_SJ_NS4_8TiledMMAINS4_8MMA_AtomIJNS4_4SM904GMMA26MMA_64x128x16_F32F16F16_SSILNSN_5MajorE0ELSP_0ELNSN_7ScaleInE1ELSQ_1EEEEEENS4_6LayoutISC_NS5_IJNSA_ILi0EEESU_SU_EEEEENS5_IJNS4_10UnderscoreESX_SX_EEEEENS4_13SM90_TMA_LOADENS4_14ComposedLayoutINS4_7SwizzleILi3ELi4ELi3EEENS4_18smem_ptr_flag_bitsILi16EEENST_INS5_IJNSA_ILi8EEESF_EEENS5_IJSF_SB_EEEEEEEvNS4_8identityES10_S1A_vS1B_EENS_8epilogue10collective6detail29Sm90TmaWarpSpecializedAdapterINS1E_15DefaultEpilogueISI_SJ_SJ_NS1D_6thread17LinearCombinationISI_Li1EffLNS1I_9ScaleType4KindE0ELNS_15FloatRoundStyleE2ESI_EENS1_15EpilogueDefaultEEEEEvvEEEEvNT_6ParamsE,"ax",@progbits
	.align	128
.text._ZN7cutlass13device_kernelINS_4gemm6kernel13GemmUniversalIN4cute5tupleIJiiiiEEENS1_10collective13CollectiveMmaINS1_34MainloopSm90TmaGmmaWarpSpecializedILi3ENS5_IJNS4_1CILi1EEESB_SB_EEENS1_32KernelTmaWarpSpecializedPingpongEEENS5_IJNSA_ILi64EEENSA_ILi128EEESF_EEENS_6half_tENS5_IJlSB_lEEESI_SJ_NS4_8TiledMMAINS4_8MMA_AtomIJNS4_4SM904GMMA26MMA_64x128x16_F32F16F16_SSILNSN_5MajorE0ELSP_0ELNSN_7ScaleInE1ELSQ_1EEEEEENS4_6LayoutISC_NS5_IJNSA_ILi0EEESU_SU_EEEEENS5_IJNS4_10UnderscoreESX_SX_EEEEENS4_13SM90_TMA_LOADENS4_14ComposedLayoutINS4_7SwizzleILi3ELi4ELi3EEENS4_18smem_ptr_flag_bitsILi16EEENST_INS5_IJNSA_ILi8EEESF_EEENS5_IJSF_SB_EEEEEEEvNS4_8identityES10_S1A_vS1B_EENS_8epilogue10collective6detail29Sm90TmaWarpSpecializedAdapterINS1E_15DefaultEpilogueISI_SJ_SJ_NS1D_6thread17LinearCombinationISI_Li1EffLNS1I_9ScaleType4KindE0ELNS_15FloatRoundStyleE2ESI_EENS1_15EpilogueDefaultEEEEEvvEEEEvNT_6ParamsE:
        .type           _ZN7cutlass13device_kernelINS_4gemm6kernel13GemmUniversalIN4cute5tupleIJiiiiEEENS1_10collective13CollectiveMmaINS1_34MainloopSm90TmaGmmaWarpSpecializedILi3ENS5_IJNS4_1CILi1EEESB_SB_EEENS1_32KernelTmaWarpSpecializedPingpongEEENS5_IJNSA_ILi64EEENSA_ILi128EEESF_EEENS_6half_tENS5_IJlSB_lEEESI_SJ_NS4_8TiledMMAINS4_8MMA_AtomIJNS4_4SM904GMMA26MMA_64x128x16_F32F16F16_SSILNSN_5MajorE0ELSP_0ELNSN_7ScaleInE1ELSQ_1EEEEEENS4_6LayoutISC_NS5_IJNSA_ILi0EEESU_SU_EEEEENS5_IJNS4_10UnderscoreESX_SX_EEEEENS4_13SM90_TMA_LOADENS4_14ComposedLayoutINS4_7SwizzleILi3ELi4ELi3EEENS4_18smem_ptr_flag_bitsILi16EEENST_INS5_IJNSA_ILi8EEESF_EEENS5_IJSF_SB_EEEEEEEvNS4_8identityES10_S1A_vS1B_EENS_8epilogue10collective6detail29Sm90TmaWarpSpecializedAdapterINS1E_15DefaultEpilogueISI_SJ_SJ_NS1D_6thread17LinearCombinationISI_Li1EffLNS1I_9ScaleType4KindE0ELNS_15FloatRoundStyleE2ESI_EENS1_15EpilogueDefaultEEEEEvvEEEEvNT_6ParamsE,@function
        .size           _ZN7cutlass13device_kernelINS_4gemm6kernel13GemmUniversalIN4cute5tupleIJiiiiEEENS1_10collective13CollectiveMmaINS1_34MainloopSm90TmaGmmaWarpSpecializedILi3ENS5_IJNS4_1CILi1EEESB_SB_EEENS1_32KernelTmaWarpSpecializedPingpongEEENS5_IJNSA_ILi64EEENSA_ILi128EEESF_EEENS_6half_tENS5_IJlSB_lEEESI_SJ_NS4_8TiledMMAINS4_8MMA_AtomIJNS4_4SM904GMMA26MMA_64x128x16_F32F16F16_SSILNSN_5MajorE0ELSP_0ELNSN_7ScaleInE1ELSQ_1EEEEEENS4_6LayoutISC_NS5_IJNSA_ILi0EEESU_SU_EEEEENS5_IJNS4_10UnderscoreESX_SX_EEEEENS4_13SM90_TMA_LOADENS4_14ComposedLayoutINS4_7SwizzleILi3ELi4ELi3EEENS4_18smem_ptr_flag_bitsILi16EEENST_INS5_IJNSA_ILi8EEESF_EEENS5_IJSF_SB_EEEEEEEvNS4_8identityES10_S1A_vS1B_EENS_8epilogue10collective6detail29Sm90TmaWarpSpecializedAdapterINS1E_15DefaultEpilogueISI_SJ_SJ_NS1D_6thread17LinearCombinationISI_Li1EffLNS1I_9ScaleType4KindE0ELNS_15FloatRoundStyleE2ESI_EENS1_15EpilogueDefaultEEEEEvvEEEEvNT_6ParamsE,(.L_x_195 - _ZN7cutlass13device_kernelINS_4gemm6kernel13GemmUniversalIN4cute5tupleIJiiiiEEENS1_10collective13CollectiveMmaINS1_34MainloopSm90TmaGmmaWarpSpecializedILi3ENS5_IJNS4_1CILi1EEESB_SB_EEENS1_32KernelTmaWarpSpecializedPingpongEEENS5_IJNSA_ILi64EEENSA_ILi128EEESF_EEENS_6half_tENS5_IJlSB_lEEESI_SJ_NS4_8TiledMMAINS4_8MMA_AtomIJNS4_4SM904GMMA26MMA_64x128x16_F32F16F16_SSILNSN_5MajorE0ELSP_0ELNSN_7ScaleInE1ELSQ_1EEEEEENS4_6LayoutISC_NS5_IJNSA_ILi0EEESU_SU_EEEEENS5_IJNS4_10UnderscoreESX_SX_EEEEENS4_13SM90_TMA_LOADENS4_14ComposedLayoutINS4_7SwizzleILi3ELi4ELi3EEENS4_18smem_ptr_flag_bitsILi16EEENST_INS5_IJNSA_ILi8EEESF_EEENS5_IJSF_SB_EEEEEEEvNS4_8identityES10_S1A_vS1B_EENS_8epilogue10collective6detail29Sm90TmaWarpSpecializedAdapterINS1E_15DefaultEpilogueISI_SJ_SJ_NS1D_6thread17LinearCombinationISI_Li1EffLNS1I_9ScaleType4KindE0ELNS_15FloatRoundStyleE2ESI_EENS1_15EpilogueDefaultEEEEEvvEEEEvNT_6ParamsE)
        .other          _ZN7cutlass13device_kernelINS_4gemm6kernel13GemmUniversalIN4cute5tupleIJiiiiEEENS1_10collective13CollectiveMmaINS1_34MainloopSm90TmaGmmaWarpSpecializedILi3ENS5_IJNS4_1CILi1EEESB_SB_EEENS1_32KernelTmaWarpSpecializedPingpongEEENS5_IJNSA_ILi64EEENSA_ILi128EEESF_EEENS_6half_tENS5_IJlSB_lEEESI_SJ_NS4_8TiledMMAINS4_8MMA_AtomIJNS4_4SM904GMMA26MMA_64x128x16_F32F16F16_SSILNSN_5MajorE0ELSP_0ELNSN_7ScaleInE1ELSQ_1EEEEEENS4_6LayoutISC_NS5_IJNSA_ILi0EEESU_SU_EEEEENS5_IJNS4_10UnderscoreESX_SX_EEEEENS4_13SM90_TMA_LOADENS4_14ComposedLayoutINS4_7SwizzleILi3ELi4ELi3EEENS4_18smem_ptr_flag_bitsILi16EEENST_INS5_IJNSA_ILi8EEESF_EEENS5_IJSF_SB_EEEEEEEvNS4_8identityES10_S1A_vS1B_EENS_8epilogue10collective6detail29Sm90TmaWarpSpecializedAdapterINS1E_15DefaultEpilogueISI_SJ_SJ_NS1D_6thread17LinearCombinationISI_Li1EffLNS1I_9ScaleType4KindE0ELNS_15FloatRoundStyleE2ESI_EENS1_15EpilogueDefaultEEEEEvvEEEEvNT_6ParamsE,@"STO_CUDA_ENTRY STV_DEFAULT"
_ZN7cutlass13device_kernelINS_4gemm6kernel13GemmUniversalIN4cute5tupleIJiiiiEEENS1_10collective13CollectiveMmaINS1_34MainloopSm90TmaGmmaWarpSpecializedILi3ENS5_IJNS4_1CILi1EEESB_SB_EEENS1_32KernelTmaWarpSpecializedPingpongEEENS5_IJNSA_ILi64EEENSA_ILi128EEESF_EEENS_6half_tENS5_IJlSB_lEEESI_SJ_NS4_8TiledMMAINS4_8MMA_AtomIJNS4_4SM904GMMA26MMA_64x128x16_F32F16F16_SSILNSN_5MajorE0ELSP_0ELNSN_7ScaleInE1ELSQ_1EEEEEENS4_6LayoutISC_NS5_IJNSA_ILi0EEESU_SU_EEEEENS5_IJNS4_10UnderscoreESX_SX_EEEEENS4_13SM90_TMA_LOADENS4_14ComposedLayoutINS4_7SwizzleILi3ELi4ELi3EEENS4_18smem_ptr_flag_bitsILi16EEENST_INS5_IJNSA_ILi8EEESF_EEENS5_IJSF_SB_EEEEEEEvNS4_8identityES10_S1A_vS1B_EENS_8epilogue10collective6detail29Sm90TmaWarpSpecializedAdapterINS1E_15DefaultEpilogueISI_SJ_SJ_NS1D_6thread17LinearCombinationISI_Li1EffLNS1I_9ScaleType4KindE0ELNS_15FloatRoundStyleE2ESI_EENS1_15EpilogueDefaultEEEEEvvEEEEvNT_6ParamsE:
[----:B------:R-:W0:Y:S02]  /*0000*/  LDC R1, c[0x0][0x28] ;  /* 0x00000a00ff017b82 */ /* 0x000e240000000800 */
[----:B0-----:R-:W-:Y:S01]  /*0010*/  VIADD R1, R1, 0xfffffff8 ;  /* 0xfffffff801017836 */ /* 0x001fe20000000000 */
[----:B------:R-:W0:Y:S01]  /*0020*/  S2R R4, SR_TID.X ;  /* 0x0000000000047919 */ /* 0x000e220000002100 */
[----:B------:R-:W-:Y:S01]  /*0030*/  ELECT P0, URZ, PT ;  /* 0x00000000003f782f */ /* 0x000fe20003800000 */
[----:B------:R-:W-:Y:S01]  /*0040*/  BSSY B0, `(.L_x_0) ;  /* 0x000000f000007945 */ /* 0x000fe20003800000 */
[--C-:B0-----:R-:W-:Y:S02]  /*0050*/  SHF.R.U32.HI R0, RZ, 0x5, R4.reuse ;  /* 0x00000005ff007819 */ /* 0x101fe40000011604 */
[----:B------:R-:W-:-:S03]  /*0060*/  SHF.R.U32.HI R5, RZ, 0x7, R4 ;  /* 0x00000007ff057819 */ /* 0x000fc60000011604 */
[----:B------:R-:W0:Y:S04]  /*0070*/  SHFL.IDX PT, R2, R0, RZ, 0x1f ;  /* 0x00001fff00027589 */ /* 0x000e2800000e0000 */
[----:B------:R1:W2:Y:S01]  /*0080*/  SHFL.IDX PT, R7, R5, RZ, 0x1f ;  /* 0x00001fff05077589 */ /* 0x0002a200000e0000 */
[----:B0-----:R-:W-:-:S13]  /*0090*/  ISETP.NE.OR P0, PT, R2, RZ, !P0 ;  /* 0x000000ff0200720c */ /* 0x001fda0004705670 */
[----:B-12---:R-:W-:Y:S05]  /*00a0*/  @P0 BRA `(.L_x_1) ;  /* 0x0000000000200947 */ /* 0x006fea0003800000 */
[----:B------:R-:W-:Y:S02]  /*00b0*/  ULDC.64 UR4, c[0x0][0x198] ;  /* 0x0000660000047ab9 */ /* 0x000fe40000000a00 */
[----:B------:R-:W-:Y:S02]  /*00c0*/  UIADD3 UR6, UP0, UR4, 0xf0, URZ ;  /* 0x000000f004067890 */ /* 0x000fe4000ff1e03f */
[----:B------:R-:W-:Y:S02]  /*00d0*/  UIADD3 UR4, UP1, UR4, 0x1f0, URZ ;  /* 0x000001f004047890 */ /* 0x000fe4000ff3e03f */
[----:B------:R-:W-:Y:S02]  /*00e0*/  UIADD3.X UR7, URZ, UR5, URZ, UP0, !UPT ;  /* 0x000000053f077290 */ /* 0x000fe400087fe43f */
[----:B------:R-:W-:-:S07]  /*00f0*/  UIADD3.X UR5, URZ, UR5, URZ, UP1, !UPT ;  /* 0x000000053f057290 */ /* 0x000fce0008ffe43f */
[----:B------:R0:W-:Y:S02]  /*0100*/  UTMACCTL.PF [UR6] ;  /* 0x00000000060079b9 */ /* 0x0001e40008040000 */
[----:B------:R0:W-:Y:S02]  /*0110*/  UTMACCTL.PF [UR4] ;  /* 0x00000000040079b9 */ /* 0x0001e40008040000 */
[----:B0-----:R-:W-:Y:S01]  /*0120*/  NOP ;  /* 0x0000000000007918 */ /* 0x001fe20000000000 */
.L_x_1:
[----:B------:R-:W-:Y:S05]  /*0130*/  BSYNC B0 ;  /* 0x0000000000007941 */ /* 0x000fea0003800000 */
.L_x_0:
[----:B------:R-:W0:Y:S02]  /*0140*/  SHFL.IDX PT, R3, R0, RZ, 0x1f ;  /* 0x00001fff00037589 */ /* 0x000e2400000e0000 */
[----:B0-----:R-:W-:-:S13]  /*0150*/  ISETP.NE.AND P0, PT, R3, RZ, PT ;  /* 0x000000ff0300720c */ /* 0x001fda0003f05270 */
[----:B------:R-:W-:Y:S05]  /*0160*/  @P0 BRA `(.L_x_2) ;  /* 0x0000000000500947 */ /* 0x000fea0003800000 */
[----:B------:R-:W0:Y:S01]  /*0170*/  S2UR UR8, SR_CgaCtaId ;  /* 0x00000000000879c3 */ /* 0x000e220000008800 */
[----:B------:R-:W-:Y:S01]  /*0180*/  UMOV UR4, 0x400 ;  /* 0x0000040000047882 */ /* 0x000fe20000000000 */
[----:B------:R-:W-:Y:S01]  /*0190*/  UMOV UR5, 0x1 ;  /* 0x0000000100057882 */ /* 0x000fe20000000000 */
[----:B------:R-:W-:Y:S01]  /*01a0*/  UMOV UR6, 0x80 ;  /* 0x0000008000067882 */ /* 0x000fe20000000000 */
[----:B------:R-:W-:Y:S01]  /*01b0*/  ELECT P0, URZ, PT ;  /* 0x00000000003f782f */ /* 0x000fe20003800000 */
[----:B------:R-:W-:-:S04]  /*01c0*/  UIADD3 UR6, -UR6, 0x100000, URZ ;  /* 0x0010000006067890 */ /* 0x000fc8000fffe13f */
[----:B------:R-:W-:Y:S02]  /*01d0*/  USHF.L.U32 UR7, UR6, 0xb, URZ ;  /* 0x0000000b06077899 */ /* 0x000fe4000800063f */
[----:B------:R-:W-:Y:S02]  /*01e0*/  USHF.L.U32 UR6, UR6, 0x1, URZ ;  /* 0x0000000106067899 */ /* 0x000fe4000800063f */
[----:B0-----:R-:W-:Y:S02]  /*01f0*/  ULEA UR8, UR8, UR4, 0x18 ;  /* 0x0000000408087291 */ /* 0x001fe4000f8ec03f */
[----:B------:R-:W-:-:S04]  /*0200*/  UIADD3 UR4, -UR5, 0x100000, URZ ;  /* 0x0010000005047890 */ /* 0x000fc8000fffe13f */
[----:B------:R-:W-:Y:S02]  /*0210*/  USHF.L.U32 UR5, UR4, 0xb, URZ ;  /* 0x0000000b04057899 */ /* 0x000fe4000800063f */
[----:B------:R-:W-:Y:S01]  /*0220*/  USHF.L.U32 UR4, UR4, 0x1, URZ ;  /* 0x0000000104047899 */ /* 0x000fe2000800063f */
[----:B------:R-:W0:Y:S11]  /*0230*/  FENCE.VIEW.ASYNC.S ;  /* 0x00000000000073c6 */ /* 0x000e360000000000 */
[----:B0-----:R0:W1:Y:S01]  /*0240*/  SYNCS.EXCH.64 URZ, [UR8], UR4 ;  /* 0x00000004083f75b2 */ /* 0x0010620008000100 */
[----:B------:R0:W2:Y:S01]  /*0250*/  SYNCS.EXCH.64 URZ, [UR8+0x18], UR6 ;  /* 0x00001806083f75b2 */ /* 0x0000a20008000100 */
[----:B------:R0:W3:Y:S01]  /*0260*/  SYNCS.EXCH.64 URZ, [UR8+0x8], UR4 ;  /* 0x00000804083f75b2 */ /* 0x0000e20008000100 */
[----:B------:R0:W4:Y:S01]  /*0270*/  SYNCS.EXCH.64 URZ, [UR8+0x20], UR6 ;  /* 0x00002006083f75b2 */ /* 0x0001220008000100 */
[----:B------:R0:W0:Y:S01]  /*0280*/  SYNCS.EXCH.64 URZ, [UR8+0x10], UR4 ;  /* 0x00001004083f75b2 */ /* 0x0000220008000100 */
[----:B------:R0:W0:Y:S01]  /*0290*/  SYNCS.EXCH.64 URZ, [UR8+0x28], UR6 ;  /* 0x00002806083f75b2 */ /* 0x0000220008000100 */
[----:B------:R-:W-:Y:S01]  /*02a0*/  NOP ;  /* 0x0000000000007918 */ /* 0x000fe20000000000 */
.L_x_2:
[----:B------:R-:W5:Y:S01]  /*02b0*/  SHFL.IDX PT, R6, R0, RZ, 0x1f ;  /* 0x00001fff00067589 */ /* 0x000f6200000e0000 */
[----:B------:R-:W-:Y:S01]  /*02c0*/  ELECT P0, URZ, PT ;  /* 0x00000000003f782f */ /* 0x000fe20003800000 */
[----:B------:R-:W-:Y:S01]  /*02d0*/  NOP ;  /* 0x0000000000007918 */ /* 0x000fe20000000000 */
[----:B------:R-:W-:Y:S01]  /*02e0*/  ELECT P1, URZ, PT ;  /* 0x00000000003f782f */ /* 0x000fe20003820000 */
[----:B------:R-:W1:Y:S01]  /*02f0*/  SHFL.IDX PT, R3, R0, RZ, 0x1f ;  /* 0x00001fff00037589 */ /* 0x000e6200000e0000 */
[----:B0-----:R-:W-:Y:S01]  /*0300*/  UMOV UR4, 0x20 ;  /* 0x0000002000047882 */ /* 0x001fe20000000000 */
[----:B------:R-:W-:Y:S01]  /*0310*/  UMOV UR11, 0x80 ;  /* 0x00000080000b7882 */ /* 0x000fe20000000000 */
[----:B------:R-:W-:Y:S01]  /*0320*/  NOP ;  /* 0x0000000000007918 */ /* 0x000fe20000000000 */
[----:B------:R-:W0:Y:S01]  /*0330*/  SHFL.IDX PT, R5, R5, RZ, 0x1f ;  /* 0x00001fff05057589 */ /* 0x000e2200000e0000 */
[C---:B------:R-:W-:Y:S01]  /*0340*/  VIADD R31, R7.reuse, 0xffffffff ;  /* 0xffffffff071f7836 */ /* 0x040fe20000000000 */
[----:B------:R-:W-:Y:S01]  /*0350*/  ULDC.64 UR36, c[0x0][0x208] ;  /* 0x0000820000247ab9 */ /* 0x000fe20000000a00 */
[----:B------:R-:W-:-:S03]  /*0360*/  ISETP.NE.AND P2, PT, R7, RZ, PT ;  /* 0x000000ff0700720c */ /* 0x000fc60003f45270 */
[----:B------:R-:W-:Y:S02]  /*0370*/  ISETP.GE.U32.AND P3, PT, R31, 0x2, PT ;  /* 0x000000021f00780c */ /* 0x000fe40003f66070 */
[----:B-----5:R-:W-:Y:S02]  /*0380*/  ISETP.NE.OR P0, PT, R6, RZ, !P0 ;  /* 0x000000ff0600720c */ /* 0x020fe40004705670 */
[----:B-1----:R-:W-:Y:S02]  /*0390*/  ISETP.NE.OR P1, PT, R3, RZ, !P1 ;  /* 0x000000ff0300720c */ /* 0x002fe40004f25670 */
[----:B------:R-:W-:Y:S02]  /*03a0*/  SHF.R.S32.HI R3, RZ, 0x1f, R2 ;  /* 0x0000001fff037819 */ /* 0x000fe40000011402 */
[----:B0-----:R-:W-:Y:S02]  /*03b0*/  R2UR UR43, R5 ;  /* 0x00000000052b72ca */ /* 0x001fe400000e0000 */
[----:B------:R-:W-:-:S05]  /*03c0*/  LEA.HI R3, R3, R2, RZ, 0x2 ;  /* 0x0000000203037211 */ /* 0x000fca00078f10ff */
[----:B------:R-:W-:Y:S01]  /*03d0*/  VOTEU.ALL UP0, P0 ;  /* 0x00000000003f7886 */ /* 0x000fe20000000000 */
[----:B------:R-:W-:Y:S01]  /*03e0*/  LOP3.LUT R3, R3, 0xfffffffc, RZ, 0xc0, !PT ;  /* 0xfffffffc03037812 */ /* 0x000fe200078ec0ff */
[----:B------:R-:W-:-:S03]  /*03f0*/  VOTEU.ALL UP1, P1 ;  /* 0x00000000003f7886 */ /* 0x000fc60000820000 */
[----:B------:R-:W0:Y:S01]  /*0400*/  @!UP0 S2UR UR7, SR_CgaCtaId ;  /* 0x00000000000789c3 */ /* 0x000e220000008800 */
[----:B------:R-:W-:Y:S01]  /*0410*/  @!UP0 UMOV UR6, 0x400 ;  /* 0x0000040000068882 */ /* 0x000fe20000000000 */
[----:B------:R-:W-:-:S04]  /*0420*/  @!UP0 UIADD3 UR4, -UR4, 0x100000, URZ ;  /* 0x0010000004048890 */ /* 0x000fc8000fffe13f */
[----:B------:R-:W-:Y:S02]  /*0430*/  @!UP0 USHF.L.U32 UR5, UR4, 0xb, URZ ;  /* 0x0000000b04058899 */ /* 0x000fe4000800063f */
[----:B------:R-:W-:Y:S01]  /*0440*/  @!UP0 USHF.L.U32 UR4, UR4, 0x1, URZ ;  /* 0x0000000104048899 */ /* 0x000fe2000800063f */
[----:B------:R-:W-:Y:S01]  /*0450*/  IMAD.IADD R14, R2, 0x1, -R3 ;  /* 0x00000001020e7824 */ /* 0x000fe200078e0a03 */
[----:B------:R-:W-:Y:S01]  /*0460*/  @!UP1 UMOV UR9, 0x400 ;  /* 0x0000040000099882 */ /* 0x000fe20000000000 */
[----:B------:R-:W-:Y:S01]  /*0470*/  VOTEU.ALL UP2, P1 ;  /* 0x00000000003f7886 */ /* 0x000fe20000840000 */
[----:B------:R-:W-:Y:S01]  /*0480*/  VOTEU.ALL UP3, P1 ;  /* 0x00000000003f7886 */ /* 0x000fe20000860000 */
[----:B------:R-:W-:Y:S01]  /*0490*/  VOTEU.ALL UP4, P1 ;  /* 0x00000000003f7886 */ /* 0x000fe20000880000 */
[----:B------:R-:W1:Y:S01]  /*04a0*/  @!UP1 S2UR UR10, SR_CgaCtaId ;  /* 0x00000000000a99c3 */ /* 0x000e620000008800 */
[----:B------:R-:W-:Y:S01]  /*04b0*/  VOTEU.ALL UP5, P1 ;  /* 0x00000000003f7886 */ /* 0x000fe200008a0000 */
[----:B------:R-:W-:-:S04]  /*04c0*/  SHF.R.S32.HI R3, RZ, 0x1f, R4 ;  /* 0x0000001fff037819 */ /* 0x000fc80000011404 */
[----:B------:R-:W-:-:S04]  /*04d0*/  LEA.HI R3, R3, R4, RZ, 0x7 ;  /* 0x0000000403037211 */ /* 0x000fc800078f38ff */
[----:B------:R-:W-:-:S05]  /*04e0*/  LOP3.LUT R3, R3, 0xffffff80, RZ, 0xc0, !PT ;  /* 0xffffff8003037812 */ /* 0x000fca00078ec0ff */
[----:B------:R-:W-:Y:S01]  /*04f0*/  IMAD.IADD R5, R4, 0x1, -R3 ;  /* 0x0000000104057824 */ /* 0x000fe200078e0a03 */
[----:B0-----:R-:W-:Y:S02]  /*0500*/  @!UP0 ULEA UR8, UR7, UR6, 0x18 ;  /* 0x0000000607088291 */ /* 0x001fe4000f8ec03f */
[----:B------:R-:W-:-:S04]  /*0510*/  @!UP1 UIADD3 UR6, -UR11, 0x100000, URZ ;  /* 0x001000000b069890 */ /* 0x000fc8000fffe13f */
[----:B------:R-:W-:Y:S02]  /*0520*/  @!UP1 USHF.L.U32 UR7, UR6, 0xb, URZ ;  /* 0x0000000b06079899 */ /* 0x000fe4000800063f */
[----:B------:R-:W-:Y:S01]  /*0530*/  @!UP1 USHF.L.U32 UR6, UR6, 0x1, URZ ;  /* 0x0000000106069899 */ /* 0x000fe2000800063f */
[----:B------:R-:W-:Y:S01]  /*0540*/  VOTEU.ALL UP0, P0 ;  /* 0x00000000003f7886 */ /* 0x000fe20000000000 */
[----:B-1----:R-:W-:Y:S01]  /*0550*/  @!UP1 ULEA UR9, UR10, UR9, 0x18 ;  /* 0x000000090a099291 */ /* 0x002fe2000f8ec03f */
[----:B------:R-:W-:Y:S02]  /*0560*/  VOTEU.ALL UP1, P0 ;  /* 0x00000000003f7886 */ /* 0x000fe40000020000 */
[----:B------:R-:W-:Y:S01]  /*0570*/  ULDC.64 UR10, c[0x0][0x598] ;  /* 0x00016600000a7ab9 */ /* 0x000fe20000000a00 */
[----:B------:R-:W-:Y:S01]  /*0580*/  ISETP.NE.AND P0, PT, R14, 0x3, PT ;  /* 0x000000030e00780c */ /* 0x000fe20003f05270 */
[----:B------:R-:W0:Y:S02]  /*0590*/  FENCE.VIEW.ASYNC.S ;  /* 0x00000000000073c6 */ /* 0x000e240000000000 */
[----:B0-----:R0:W2:Y:S01]  /*05a0*/  @!UP0 SYNCS.EXCH.64 URZ, [UR8+0x60], UR4 ;  /* 0x00006004083f85b2 */ /* 0x0010a20008000100 */
[----:B------:R-:W-:-:S02]  /*05b0*/  ISETP.NE.U32.AND P1, PT, RZ, UR10, PT ;  /* 0x0000000aff007c0c */ /* 0x000fc4000bf25070 */
[----:B------:R-:W-:Y:S02]  /*05c0*/  ISETP.EQ.OR P0, PT, R14, RZ, !P0 ;  /* 0x000000ff0e00720c */ /* 0x000fe40004702670 */
[----:B------:R-:W-:Y:S02]  /*05d0*/  ISETP.NE.AND.EX P1, PT, RZ, UR11, PT, P1 ;  /* 0x0000000bff007c0c */ /* 0x000fe4000bf25310 */
[----:B------:R-:W-:-:S04]  /*05e0*/  ISETP.EQ.AND P0, PT, R7, RZ, P0 ;  /* 0x000000ff0700720c */ /* 0x000fc80000702270 */
[----:B------:R-:W-:-:S04]  /*05f0*/  SEL R23, RZ, 0x1, !P0 ;  /* 0x00000001ff177807 */ /* 0x000fc80004000000 */
[----:B------:R-:W-:Y:S01]  /*0600*/  SEL R23, R23, 0x2, P3 ;  /* 0x0000000217177807 */ /* 0x000fe20001800000 */
[----:B------:R0:W2:Y:S01]  /*0610*/  @!UP1 SYNCS.EXCH.64 URZ, [UR8+0x68], UR4 ;  /* 0x00006804083f95b2 */ /* 0x0000a20008000100 */
[----:B------:R-:W-:Y:S01]  /*0620*/  NOP ;  /* 0x0000000000007918 */ /* 0x000fe20000000000 */
[----:B------:R0:W2:Y:S01]  /*0630*/  @!UP2 SYNCS.EXCH.64 URZ, [UR9+0x40], UR6 ;  /* 0x00004006093fa5b2 */ /* 0x0000a20008000100 */
[----:B------:R0:W2:Y:S01]  /*0640*/  @!UP3 SYNCS.EXCH.64 URZ, [UR9+0x48], UR6 ;  /* 0x00004806093fb5b2 */ /* 0x0000a20008000100 */
[----:B------:R0:W2:Y:S01]  /*0650*/  @!UP4 SYNCS.EXCH.64 URZ, [UR9+0x50], UR6 ;  /* 0x00005006093fc5b2 */ /* 0x0000a20008000100 */
[----:B------:R0:W2:Y:S01]  /*0660*/  @!UP5 SYNCS.EXCH.64 URZ, [UR9+0x58], UR6 ;  /* 0x00005806093fd5b2 */ /* 0x0000a20008000100 */
[----:B------:R-:W-:Y:S01]  /*0670*/  NOP ;  /* 0x0000000000007918 */ /* 0x000fe20000000000 */
[----:B--234-:R-:W-:Y:S06]  /*0680*/  BAR.SYNC.DEFER_BLOCKING 0x0 ;  /* 0x0000000000007b1d */ /* 0x01cfec0000010000 */
[----:B0-----:R-:W-:Y:S05]  /*0690*/  @!P1 BRA `(.L_x_3) ;  /* 0x00000000001c9947 */ /* 0x001fea0003800000 */
[----:B------:R-:W0:Y:S02]  /*06a0*/  LDC.64 R2, c[0x0][0x598] ;  /* 0x00016600ff027b82 */ /* 0x000e240000000a00 */
[----:B0-----:R-:W2:Y:S02]  /*06b0*/  LDG.E.64 R2, desc[UR36][R2.64] ;  /* 0x0000002402027981 */ /* 0x001ea4000c1e1b00 */
[----:B--2---:R-:W-:-:S04]  /*06c0*/  ISETP.NE.U32.AND P0, PT, R2, RZ, PT ;  /* 0x000000ff0200720c */ /* 0x004fc80003f05070 */
[----:B------:R-:W-:-:S13]  /*06d0*/  ISETP.NE.AND.EX P0, PT, R3, RZ, PT, P0 ;  /* 0x000000ff0300720c */ /* 0x000fda0003f05300 */
[----:B------:R-:W-:Y:S05]  /*06e0*/  @!P0 BRA `(.L_x_3) ;  /* 0x0000000000088947 */ /* 0x000fea0003800000 */
[----:B------:R1:W5:Y:S01]  /*06f0*/  LD.E R88, desc[UR36][R2.64] ;  /* 0x0000002402587980 */ /* 0x000362000c101900 */
[----:B------:R-:W-:Y:S05]  /*0700*/  BRA `(.L_x_4) ;  /* 0x0000000000247947 */ /* 0x000fea0003800000 */
.L_x_3:
[----:B------:R-:W-:Y:S02]  /*0710*/  ULDC.64 UR4, c[0x0][0x588] ;  /* 0x0001620000047ab9 */ /* 0x000fe40000000a00 */
[----:B------:R-:W-:-:S04]  /*0720*/  ISETP.NE.U32.AND P0, PT, RZ, UR4, PT ;  /* 0x00000004ff007c0c */ /* 0x000fc8000bf05070 */
[----:B------:R-:W-:-:S13]  /*0730*/  ISETP.NE.AND.EX P0, PT, RZ, UR5, PT, P0 ;  /* 0x00000005ff007c0c */ /* 0x000fda000bf05300 */
[----:B------:R-:W-:Y:S05]  /*0740*/  @!P0 BRA `(.L_x_5) ;  /* 0x00000000000c8947 */ /* 0x000fea0003800000 */
[----:B------:R-:W0:Y:S02]  /*0750*/  LDC.64 R88, c[0x0][0x588] ;  /* 0x00016200ff587b82 */ /* 0x000e240000000a00 */
[----:B0-----:R0:W5:Y:S01]  /*0760*/  LDG.E R88, desc[UR36][R88.64] ;  /* 0x0000002458587981 */ /* 0x001162000c1e1900 */
[----:B------:R-:W-:Y:S05]  /*0770*/  BRA `(.L_x_4) ;  /* 0x0000000000087947 */ /* 0x000fea0003800000 */
.L_x_5:
[----:B------:R-:W-:Y:S02]  /*0780*/  ULDC UR4, c[0x0][0x580] ;  /* 0x0001600000047ab9 */ /* 0x000fe40000000800 */
[----:B------:R-:W-:-:S07]  /*0790*/  IMAD.U32 R88, RZ, RZ, UR4 ;  /* 0x00000004ff587e24 */ /* 0x000fce000f8e00ff */
.L_x_4:
[----:B------:R-:W-:Y:S02]  /*07a0*/  ULDC.64 UR4, c[0x0][0x5a0] ;  /* 0x0001680000047ab9 */ /* 0x000fe40000000a00 */
[----:B------:R-:W-:-:S04]  /*07b0*/  ISETP.NE.U32.AND P0, PT, RZ, UR4, PT ;  /* 0x00000004ff007c0c */ /* 0x000fc8000bf05070 */
[----:B------:R-:W-:-:S13]  /*07c0*/  ISETP.NE.AND.EX P0, PT, RZ, UR5, PT, P0 ;  /* 0x00000005ff007c0c */ /* 0x000fda000bf05300 */
[----:B------:R-:W-:Y:S05]  /*07d0*/  @!P0 BRA `(.L_x_6) ;  /* 0x00000000001c8947 */ /* 0x000fea0003800000 */
[----:B-1----:R-:W1:Y:S02]  /*07e0*/  LDC.64 R2, c[0x0][0x5a0] ;  /* 0x00016800ff027b82 */ /* 0x002e640000000a00 */
[----:B-1----:R-:W2:Y:S02]  /*07f0*/  LDG.E.64 R2, desc[UR36][R2.64] ;  /* 0x0000002402027981 */ /* 0x002ea4000c1e1b00 */
[----:B--2---:R-:W-:-:S04]  /*0800*/  ISETP.NE.U32.AND P0, PT, R2, RZ, PT ;  /* 0x000000ff0200720c */ /* 0x004fc80003f05070 */
[----:B------:R-:W-:-:S13]  /*0810*/  ISETP.NE.AND.EX P0, PT, R3, RZ, PT, P0 ;  /* 0x000000ff0300720c */ /* 0x000fda0003f05300 */
[----:B------:R-:W-:Y:S05]  /*0820*/  @!P0 BRA `(.L_x_6) ;  /* 0x0000000000088947 */ /* 0x000fea0003800000 */
[----:B0-----:R2:W5:Y:S01]  /*0830*/  LD.E R89, desc[UR36][R2.64] ;  /* 0x0000002402597980 */ /* 0x001562000c101900 */
[----:B------:R-:W-:Y:S05]  /*0840*/  BRA `(.L_x_7) ;  /* 0x0000000000247947 */ /* 0x000fea0003800000 */
.L_x_6:
[----:B------:R-:W-:Y:S02]  /*0850*/  ULDC.64 UR4, c[0x0][0x590] ;  /* 0x0001640000047ab9 */ /* 0x000fe40000000a00 */
[----:B------:R-:W-:-:S04]  /*0860*/  ISETP.NE.U32.AND P0, PT, RZ, UR4, PT ;  /* 0x00000004ff007c0c */ /* 0x000fc8000bf05070 */
[----:B------:R-:W-:-:S13]  /*0870*/  ISETP.NE.AND.EX P0, PT, RZ, UR5, PT, P0 ;  /* 0x00000005ff007c0c */ /* 0x000fda000bf05300 */
[----:B------:R-:W-:Y:S05]  /*0880*/  @!P0 BRA `(.L_x_8) ;  /* 0x00000000000c8947 */ /* 0x000fea0003800000 */
[----:B-1----:R-:W0:Y:S02]  /*0890*/  LDC.64 R2, c[0x0][0x590] ;  /* 0x00016400ff027b82 */ /* 0x002e240000000a00 */
[----:B0-----:R0:W5:Y:S01]  /*08a0*/  LDG.E R89, desc[UR36][R2.64] ;  /* 0x0000002402597981 */ /* 0x001162000c1e1900 */
[----:B------:R-:W-:Y:S05]  /*08b0*/  BRA `(.L_x_7) ;  /* 0x0000000000087947 */ /* 0x000fea0003800000 */
.L_x_8:
[----:B------:R-:W-:Y:S02]  /*08c0*/  ULDC UR4, c[0x0][0x584] ;  /* 0x0001610000047ab9 */ /* 0x000fe40000000800 */
[----:B0-----:R-:W-:-:S07]  /*08d0*/  IMAD.U32 R89, RZ, RZ, UR4 ;  /* 0x00000004ff597e24 */ /* 0x001fce000f8e00ff */
.L_x_7:
[----:B012---:R-:W0:Y:S01]  /*08e0*/  LDC R2, c[0x0][0x65c] ;  /* 0x00019700ff027b82 */ /* 0x007e220000000800 */
[----:B------:R-:W1:Y:S01]  /*08f0*/  S2R R15, SR_CTAID.Y ;  /* 0x00000000000f7919 */ /* 0x000e620000002600 */
[----:B------:R-:W-:Y:S01]  /*0900*/  ULDC UR6, c[0x0][0x28c] ;  /* 0x0000a30000067ab9 */ /* 0x000fe20000000800 */
[----:B------:R-:W-:Y:S01]  /*0910*/  ISETP.NE.AND P0, PT, R7, 0x2, PT ;  /* 0x000000020700780c */ /* 0x000fe20003f05270 */
[----:B------:R-:W-:Y:S01]  /*0920*/  UIADD3 UR6, UR6, 0x3f, URZ ;  /* 0x0000003f06067890 */ /* 0x000fe2000fffe03f */
[----:B------:R-:W2:Y:S01]  /*0930*/  S2R R6, SR_CTAID.X ;  /* 0x0000000000067919 */ /* 0x000ea20000002500 */
[----:B------:R-:W-:Y:S01]  /*0940*/  UMOV UR38, URZ ;  /* 0x0000003f00267c82 */ /* 0x000fe20008000000 */
[----:B------:R-:W-:Y:S01]  /*0950*/  UMOV UR39, URZ ;  /* 0x0000003f00277c82 */ /* 0x000fe20008000000 */
[----:B------:R-:W-:Y:S01]  /*0960*/  USHF.R.S32.HI UR7, URZ, 0x1f, UR6 ;  /* 0x0000001f3f077899 */ /* 0x000fe20008011406 */
[----:B------:R-:W-:-:S03]  /*0970*/  ULDC.64 UR8, c[0x0][0x650] ;  /* 0x0001940000087ab9 */ /* 0x000fc60000000a00 */
[----:B------:R-:W-:-:S04]  /*0980*/  ULEA.HI UR7, UR7, UR6, URZ, 0x6 ;  /* 0x0000000607077291 */ /* 0x000fc8000f8f303f */
[----:B------:R-:W-:Y:S01]  /*0990*/  USHF.R.S32.HI UR40, URZ, 0x6, UR7 ;  /* 0x000000063f287899 */ /* 0x000fe20008011407 */
[----:B0-----:R-:W-:-:S13]  /*09a0*/  ISETP.NE.AND P1, PT, R2, 0x1, PT ;  /* 0x000000010200780c */ /* 0x001fda0003f25270 */
[----:B------:R-:W2:Y:S01]  /*09b0*/  @P1 LDC R17, c[0x0][0x10] ;  /* 0x00000400ff111b82 */ /* 0x000ea20000000800 */
[----:B-1----:R-:W-:Y:S02]  /*09c0*/  @P1 IMAD.MOV.U32 R8, RZ, RZ, R15 ;  /* 0x000000ffff081224 */ /* 0x002fe400078e000f */
[----:B------:R-:W-:Y:S02]  /*09d0*/  @P1 IMAD.MOV.U32 R9, RZ, RZ, RZ ;  /* 0x000000ffff091224 */ /* 0x000fe400078e00ff */
[----:B------:R-:W-:-:S03]  /*09e0*/  @P1 IMAD.MOV.U32 R7, RZ, RZ, RZ ;  /* 0x000000ffff071224 */ /* 0x000fc600078e00ff */
[----:B------:R-:W0:Y:S01]  /*09f0*/  @!P1 LDC R3, c[0x0][0xc] ;  /* 0x00000300ff039b82 */ /* 0x000e220000000800 */
[----:B------:R-:W-:Y:S01]  /*0a00*/  ULDC UR4, c[0x0][0xc] ;  /* 0x0000030000047ab9 */ /* 0x000fe20000000800 */
[----:B------:R-:W-:Y:S02]  /*0a10*/  ULDC UR5, c[0x0][0x10] ;  /* 0x0000040000057ab9 */ /* 0x000fe40000000800 */
[----:B------:R-:W-:-:S04]  /*0a20*/  UIMAD.WIDE.U32 UR4, UR4, UR5, URZ ;  /* 0x00000005040472a5 */ /* 0x000fc8000f8e003f */
[----:B------:R-:W1:Y:S01]  /*0a30*/  LDC R0, c[0x0][0x14] ;  /* 0x00000500ff007b82 */ /* 0x000e620000000800 */
[----:B--2---:R-:W-:-:S04]  /*0a40*/  @P1 IMAD.WIDE.U32 R16, R6, R17, R8 ;  /* 0x0000001106101225 */ /* 0x004fc800078e0008 */
[----:B------:R-:W-:Y:S02]  /*0a50*/  @P1 IMAD.IADD R17, R17, 0x1, R7 ;  /* 0x0000000111111824 */ /* 0x000fe400078e0207 */
[----:B------:R-:W-:Y:S02]  /*0a60*/  IMAD.MOV.U32 R7, RZ, RZ, RZ ;  /* 0x000000ffff077224 */ /* 0x000fe400078e00ff */
[----:B0-----:R-:W-:-:S04]  /*0a70*/  @!P1 IMAD.WIDE.U32 R8, R3, R15, R6 ;  /* 0x0000000f03089225 */ /* 0x001fc800078e0006 */
[----:B------:R-:W-:Y:S02]  /*0a80*/  @!P1 IMAD.MOV.U32 R16, RZ, RZ, R8 ;  /* 0x000000ffff109224 */ /* 0x000fe400078e0008 */
[----:B-1----:R-:W-:-:S04]  /*0a90*/  IMAD.WIDE.U32 R10, R0, UR4, RZ ;  /* 0x00000004000a7c25 */ /* 0x002fc8000f8e00ff */
[----:B------:R-:W-:Y:S01]  /*0aa0*/  IMAD R3, R0, UR5, RZ ;  /* 0x0000000500037c24 */ /* 0x000fe2000f8e02ff */
[----:B------:R0:W-:Y:S01]  /*0ab0*/  STL.64 [R1], R10 ;  /* 0x0000000a01007387 */ /* 0x0001e20000100a00 */
[----:B------:R-:W-:Y:S02]  /*0ac0*/  @!P1 IMAD.MOV.U32 R17, RZ, RZ, R9 ;  /* 0x000000ffff119224 */ /* 0x000fe400078e0009 */
[----:B------:R-:W-:Y:S01]  /*0ad0*/  IMAD.IADD R0, R11, 0x1, R3 ;  /* 0x000000010b007824 */ /* 0x000fe200078e0203 */
[----:B------:R-:W-:Y:S06]  /*0ae0*/  @P0 BRA `(.L_x_9) ;  /* 0x0000000000200947 */ /* 0x000fec0003800000 */
[----:B------:R-:W-:Y:S01]  /*0af0*/  UISETP.GE.U32.AND UP0, UPT, UR40, 0x3, UPT ;  /* 0x000000032800788c */ /* 0x000fe2000bf06070 */
[----:B------:R-:W-:Y:S01]  /*0b00*/  IADD3 R16, P0, R16, R10, RZ ;  /* 0x0000000a10107210 */ /* 0x000fe20007f1e0ff */
[----:B------:R-:W-:Y:S01]  /*0b10*/  UIMAD.WIDE.U32 UR4, UR40, -0x55555555, URZ ;  /* 0xaaaaaaab280478a5 */ /* 0x000fe2000f8e003f */
[----:B------:R-:W-:-:S03]  /*0b20*/  UMOV UR39, URZ ;  /* 0x0000003f00277c82 */ /* 0x000fc60008000000 */
[----:B------:R-:W-:Y:S01]  /*0b30*/  USHF.R.U32.HI UR4, URZ, 0x1, UR5 ;  /* 0x000000013f047899 */ /* 0x000fe20008011605 */
[----:B------:R-:W-:-:S03]  /*0b40*/  IMAD.X R17, R0, 0x1, R17, P0 ;  /* 0x0000000100117824 */ /* 0x000fc600000e0611 */
[----:B------:R-:W-:Y:S02]  /*0b50*/  UIMAD UR38, UR4, -0x3, UR40 ;  /* 0xfffffffd042678a4 */ /* 0x000fe4000f8e0228 */
[----:B------:R-:W-:-:S12]  /*0b60*/  @UP0 ULOP3.LUT UR39, UR4, 0x1, URZ, 0xc0, !UPT ;  /* 0x0000000104270892 */ /* 0x000fd8000f8ec03f */
.L_x_9:
[----:B------:R-:W-:Y:S01]  /*0b70*/  ISETP.GE.U32.AND P0, PT, R16, UR8, PT ;  /* 0x0000000810007c0c */ /* 0x000fe2000bf06070 */
[----:B------:R-:W-:Y:S01]  /*0b80*/  IMAD.MOV.U32 R22, RZ, RZ, -0x1 ;  /* 0xffffffffff167424 */ /* 0x000fe200078e00ff */
[----:B------:R-:W-:Y:S01]  /*0b90*/  PRMT R3, RZ, 0x7610, R3 ;  /* 0x00007610ff037816 */ /* 0x000fe20000000003 */
[----:B------:R-:W-:Y:S01]  /*0ba0*/  IMAD.MOV.U32 R18, RZ, RZ, -0x1 ;  /* 0xffffffffff127424 */ /* 0x000fe200078e00ff */
[----:B------:R-:W-:Y:S01]  /*0bb0*/  ISETP.GE.U32.AND.EX P0, PT, R17, UR9, PT, P0 ;  /* 0x0000000911007c0c */ /* 0x000fe2000bf06100 */
[----:B------:R-:W-:-:S12]  /*0bc0*/  IMAD.MOV.U32 R19, RZ, RZ, -0x1 ;  /* 0xffffffffff137424 */ /* 0x000fd800078e00ff */
[----:B------:R-:W-:Y:S05]  /*0bd0*/  @P0 BRA `(.L_x_10) ;  /* 0x0000000400580947 */ /* 0x000fea0003800000 */
[----:B------:R-:W1:Y:S01]  /*0be0*/  LDC.64 R20, c[0x0][0x628] ;  /* 0x00018a00ff147b82 */ /* 0x000e620000000a00 */
[----:B------:R-:W-:Y:S02]  /*0bf0*/  IMAD.MOV.U32 R8, RZ, RZ, R16 ;  /* 0x000000ffff087224 */ /* 0x000fe400078e0010 */
[----:B------:R-:W-:-:S05]  /*0c00*/  IMAD.MOV.U32 R9, RZ, RZ, R17 ;  /* 0x000000ffff097224 */ /* 0x000fca00078e0011 */
[----:B------:R-:W2:Y:S08]  /*0c10*/  LDC R18, c[0x0][0x630] ;  /* 0x00018c00ff127b82 */ /* 0x000eb00000000800 */
[----:B------:R-:W3:Y:S01]  /*0c20*/  LDC.64 R24, c[0x0][0x620] ;  /* 0x00018800ff187b82 */ /* 0x000ee20000000a00 */
[----:B-1----:R-:W-:-:S04]  /*0c30*/  ISETP.NE.U32.AND P0, PT, R20, RZ, PT ;  /* 0x000000ff1400720c */ /* 0x002fc80003f05070 */
[----:B------:R-:W-:-:S13]  /*0c40*/  ISETP.NE.AND.EX P0, PT, R21, RZ, PT, P0 ;  /* 0x000000ff1500720c */ /* 0x000fda0003f05300 */
[----:B--23--:R-:W-:Y:S05]  /*0c50*/  @!P0 BRA `(.L_x_11) ;  /* 0x0000000000288947 */ /* 0x00cfea0003800000 */
[----:B------:R-:W1:Y:S02]  /*0c60*/  LDC R3, c[0x0][0x634] ;  /* 0x00018d00ff037b82 */ /* 0x000e640000000800 */
[----:B-1----:R-:W-:-:S05]  /*0c70*/  IADD3 R3, P0, R16, R3, RZ ;  /* 0x0000000310037210 */ /* 0x002fca0007f1e0ff */
[----:B------:R-:W-:-:S04]  /*0c80*/  IMAD.X R19, RZ, RZ, R17, P0 ;  /* 0x000000ffff137224 */ /* 0x000fc800000e0611 */
[----:B------:R-:W-:-:S04]  /*0c90*/  IMAD.WIDE.U32 R8, R19, R20, RZ ;  /* 0x0000001413087225 */ /* 0x000fc800078e00ff */
[----:B0-----:R-:W-:-:S04]  /*0ca0*/  IMAD.WIDE.U32 R10, P0, R3, R21, R8 ;  /* 0x00000015030a7225 */ /* 0x001fc80007800008 */
[----:B------:R-:W-:-:S04]  /*0cb0*/  IMAD.WIDE.U32 R8, R3, R20, RZ ;  /* 0x0000001403087225 */ /* 0x000fc800078e00ff */
[----:B------:R-:W-:Y:S01]  /*0cc0*/  IMAD.X R13, RZ, RZ, RZ, P0 ;  /* 0x000000ffff0d7224 */ /* 0x000fe200000e06ff */
[----:B------:R-:W-:Y:S01]  /*0cd0*/  IADD3 RZ, P0, R9, R10, RZ ;  /* 0x0000000a09ff7210 */ /* 0x000fe20007f1e0ff */
[----:B------:R-:W-:-:S04]  /*0ce0*/  IMAD.MOV.U32 R12, RZ, RZ, R11 ;  /* 0x000000ffff0c7224 */ /* 0x000fc800078e000b */
[----:B------:R-:W-:-:S08]  /*0cf0*/  IMAD.WIDE.U32.X R8, R19, R21, R12, P0 ;  /* 0x0000001513087225 */ /* 0x000fd000000e040c */
.L_x_11:
[-CC-:B------:R-:W-:Y:S01]  /*0d00*/  SHF.R.U64 R30, R8, R18.reuse, R9.reuse ;  /* 0x00000012081e7219 */ /* 0x180fe20000001209 */
[----:B------:R-:W1:Y:S01]  /*0d10*/  LDC R12, c[0x0][0x618] ;  /* 0x00018600ff0c7b82 */ /* 0x000e620000000800 */
[----:B------:R-:W-:Y:S01]  /*0d20*/  SHF.R.U32.HI R7, RZ, R18, R9 ;  /* 0x00000012ff077219 */ /* 0x000fe20000011609 */
[----:B------:R-:W-:Y:S01]  /*0d30*/  ULDC UR4, c[0x0][0x150] ;  /* 0x0000540000047ab9 */ /* 0x000fe20000000800 */
[----:B0-----:R-:W-:Y:S02]  /*0d40*/  IADD3 R11, P0, RZ, -R30, RZ ;  /* 0x8000001eff0b7210 */ /* 0x001fe40007f1e0ff */
[----:B------:R-:W-:-:S03]  /*0d50*/  I2FP.F32.U32 R3, R6 ;  /* 0x0000000600037245 */ /* 0x000fc60000201000 */
[----:B------:R-:W0:Y:S01]  /*0d60*/  LDC.64 R26, c[0x0][0x640] ;  /* 0x00019000ff1a7b82 */ /* 0x000e220000000a00 */
[----:B------:R-:W-:Y:S02]  /*0d70*/  IMAD.X R13, RZ, RZ, ~R7, P0 ;  /* 0x000000ffff0d7224 */ /* 0x000fe400000e0e07 */
[----:B------:R-:W-:Y:S01]  /*0d80*/  FMUL R3, R3, UR4 ;  /* 0x0000000403037c20 */ /* 0x000fe20008400000 */
[----:B------:R-:W-:Y:S01]  /*0d90*/  IMAD.WIDE.U32 R8, R11, R24, R16 ;  /* 0x000000180b087225 */ /* 0x000fe200078e0010 */
[----:B------:R-:W-:-:S03]  /*0da0*/  ULDC UR4, c[0x0][0x154] ;  /* 0x0000550000047ab9 */ /* 0x000fc60000000800 */
[----:B------:R-:W-:Y:S01]  /*0db0*/  IMAD R10, R13, R24, RZ ;  /* 0x000000180d0a7224 */ /* 0x000fe200078e02ff */
[----:B------:R-:W2:Y:S01]  /*0dc0*/  LDC R7, c[0x0][0x144] ;  /* 0x00005100ff077b82 */ /* 0x000ea20000000800 */
[----:B------:R-:W3:Y:S02]  /*0dd0*/  F2I.U32.TRUNC.NTZ R3, R3 ;  /* 0x0000000300037305 */ /* 0x000ee4000020f000 */
[----:B------:R-:W-:-:S04]  /*0de0*/  IMAD R11, R11, R25, R10 ;  /* 0x000000190b0b7224 */ /* 0x000fc800078e020a */
[----:B------:R-:W-:Y:S01]  /*0df0*/  IMAD.IADD R9, R9, 0x1, R11 ;  /* 0x0000000109097824 */ /* 0x000fe200078e020b */
[----:B------:R-:W4:Y:S01]  /*0e00*/  LDC R18, c[0x0][0x608] ;  /* 0x00018200ff127b82 */ /* 0x000f220000000800 */
[----:B------:R-:W-:-:S03]  /*0e10*/  IMAD.MOV.U32 R11, RZ, RZ, -0x1 ;  /* 0xffffffffff0b7424 */ /* 0x000fc600078e00ff */
[-C--:B-1----:R-:W-:Y:S02]  /*0e20*/  SHF.R.U64 R22, R8, R12.reuse, R9 ;  /* 0x0000000c08167219 */ /* 0x082fe40000001209 */
[----:B------:R-:W-:Y:S02]  /*0e30*/  I2FP.F32.U32 R8, R15 ;  /* 0x0000000f00087245 */ /* 0x000fe40000201000 */
[----:B------:R-:W1:Y:S01]  /*0e40*/  LDC R24, c[0x0][0x658] ;  /* 0x00019600ff187b82 */ /* 0x000e620000000800 */
[----:B0-----:R-:W-:Y:S01]  /*0e50*/  ISETP.NE.U32.AND P0, PT, R26, RZ, PT ;  /* 0x000000ff1a00720c */ /* 0x001fe20003f05070 */
[----:B---3--:R-:W-:Y:S01]  /*0e60*/  IMAD.MOV R10, RZ, RZ, -R3 ;  /* 0x000000ffff0a7224 */ /* 0x008fe200078e0a03 */
[----:B------:R-:W-:Y:S01]  /*0e70*/  SHF.R.U32.HI R9, RZ, R12, R9 ;  /* 0x0000000cff097219 */ /* 0x000fe20000011609 */
[----:B------:R-:W-:Y:S01]  /*0e80*/  FMUL R8, R8, UR4 ;  /* 0x0000000408087c20 */ /* 0x000fe20008400000 */
[----:B------:R-:W-:-:S03]  /*0e90*/  ISETP.NE.AND.EX P0, PT, R27, RZ, PT, P0 ;  /* 0x000000ff1b00720c */ /* 0x000fc60003f05300 */
[----:B------:R-:W0:Y:S01]  /*0ea0*/  LDC R20, c[0x0][0x148] ;  /* 0x00005200ff147b82 */ /* 0x000e220000000800 */
[----:B--2---:R-:W-:-:S07]  /*0eb0*/  IMAD R3, R7, R10, R6 ;  /* 0x0000000a07037224 */ /* 0x004fce00078e0206 */
[----:B------:R-:W2:Y:S01]  /*0ec0*/  LDC R21, c[0x0][0x600] ;  /* 0x00018000ff157b82 */ /* 0x000ea20000000800 */
[-CC-:B----4-:R-:W-:Y:S02]  /*0ed0*/  SHF.R.U64 R32, R22, R18.reuse, R9.reuse ;  /* 0x0000001216207219 */ /* 0x190fe40000001209 */
[----:B------:R-:W-:Y:S01]  /*0ee0*/  SHF.R.U32.HI R7, RZ, R18, R9 ;  /* 0x00000012ff077219 */ /* 0x000fe20000011609 */
[----:B------:R-:W-:Y:S01]  /*0ef0*/  IMAD.MOV.U32 R9, RZ, RZ, 0x1 ;  /* 0x00000001ff097424 */ /* 0x000fe200078e00ff */
[----:B------:R3:W4:Y:S03]  /*0f00*/  F2I.U32.TRUNC.NTZ R18, R8 ;  /* 0x0000000800127305 */ /* 0x000726000020f000 */
[----:B------:R-:W0:Y:S01]  /*0f10*/  LDC R25, c[0x0][0x648] ;  /* 0x00019200ff197b82 */ /* 0x000e220000000800 */
[-C--:B-1----:R-:W-:Y:S02]  /*0f20*/  SHF.L.U32 R6, R11, R24.reuse, RZ ;  /* 0x000000180b067219 */ /* 0x082fe400000006ff */
[----:B------:R-:W-:-:S02]  /*0f30*/  SHF.R.U64 R34, R32, R24, R7 ;  /* 0x0000001820227219 */ /* 0x000fc40000001207 */
[----:B------:R-:W-:Y:S02]  /*0f40*/  LOP3.LUT R13, RZ, R6, RZ, 0x33, !PT ;  /* 0x00000006ff0d7212 */ /* 0x000fe400078e33ff */
[-C--:B------:R-:W-:Y:S01]  /*0f50*/  SHF.R.U32.HI R7, RZ, R24.reuse, R7 ;  /* 0x00000018ff077219 */ /* 0x080fe20000011607 */
[----:B------:R-:W1:Y:S01]  /*0f60*/  LDC R29, c[0x0][0x638] ;  /* 0x00018e00ff1d7b82 */ /* 0x000e620000000800 */
[----:B------:R-:W-:Y:S01]  /*0f70*/  SHF.L.U32 R12, R9, R24, RZ ;  /* 0x00000018090c7219 */ /* 0x000fe200000006ff */
[----:B------:R-:W-:-:S06]  /*0f80*/  IMAD.MOV.U32 R6, RZ, RZ, R34 ;  /* 0x000000ffff067224 */ /* 0x000fcc00078e0022 */
[----:B------:R-:W0:Y:S01]  /*0f90*/  LDC R28, c[0x0][0x610] ;  /* 0x00018400ff1c7b82 */ /* 0x000e220000000800 */
[----:B---34-:R-:W-:Y:S05]  /*0fa0*/  @!P0 BRA `(.L_x_12) ;  /* 0x0000000000288947 */ /* 0x018fea0003800000 */
[----:B------:R-:W3:Y:S02]  /*0fb0*/  LDC R11, c[0x0][0x64c] ;  /* 0x00019300ff0b7b82 */ /* 0x000ee40000000800 */
[----:B---3--:R-:W-:-:S05]  /*0fc0*/  IADD3 R11, P0, R34, R11, RZ ;  /* 0x0000000b220b7210 */ /* 0x008fca0007f1e0ff */
[----:B------:R-:W-:-:S04]  /*0fd0*/  IMAD.X R19, RZ, RZ, R7, P0 ;  /* 0x000000ffff137224 */ /* 0x000fc800000e0607 */
[----:B------:R-:W-:-:S04]  /*0fe0*/  IMAD.WIDE.U32 R6, R19, R26, RZ ;  /* 0x0000001a13067225 */ /* 0x000fc800078e00ff */
[----:B------:R-:W-:-:S04]  /*0ff0*/  IMAD.WIDE.U32 R8, P0, R11, R27, R6 ;  /* 0x0000001b0b087225 */ /* 0x000fc80007800006 */
[----:B------:R-:W-:-:S04]  /*1000*/  IMAD.WIDE.U32 R6, R11, R26, RZ ;  /* 0x0000001a0b067225 */ /* 0x000fc800078e00ff */
[----:B------:R-:W-:Y:S01]  /*1010*/  IMAD.X R11, RZ, RZ, RZ, P0 ;  /* 0x000000ffff0b7224 */ /* 0x000fe200000e06ff */
[----:B------:R-:W-:Y:S01]  /*1020*/  IADD3 RZ, P0, R7, R8, RZ ;  /* 0x0000000807ff7210 */ /* 0x000fe20007f1e0ff */
[----:B------:R-:W-:-:S04]  /*1030*/  IMAD.MOV.U32 R10, RZ, RZ, R9 ;  /* 0x000000ffff0a7224 */ /* 0x000fc800078e0009 */
[----:B------:R-:W-:-:S08]  /*1040*/  IMAD.WIDE.U32.X R6, R19, R27, R10, P0 ;  /* 0x0000001b13067225 */ /* 0x000fd000000e040a */
.L_x_12:
[----:B0-----:R-:W-:Y:S01]  /*1050*/  SHF.R.U64 R6, R6, R25, R7 ;  /* 0x0000001906067219 */ /* 0x001fe20000001207 */
[----:B--2---:R-:W-:Y:S01]  /*1060*/  VIADD R7, R21, 0xffffffff ;  /* 0xffffffff15077836 */ /* 0x004fe20000000000 */
[----:B------:R-:W-:Y:S01]  /*1070*/  LOP3.LUT R13, R32, R13, RZ, 0xc0, !PT ;  /* 0x0000000d200d7212 */ /* 0x000fe200078ec0ff */
[----:B------:R-:W-:Y:S02]  /*1080*/  IMAD.MOV R18, RZ, RZ, -R18 ;  /* 0x000000ffff127224 */ /* 0x000fe400078e0a12 */
[----:B------:R-:W-:Y:S01]  /*1090*/  IMAD.MOV R8, RZ, RZ, -R6 ;  /* 0x000000ffff087224 */ /* 0x000fe200078e0a06 */
[----:B------:R-:W-:Y:S01]  /*10a0*/  LOP3.LUT R7, R22, R7, RZ, 0xc0, !PT ;  /* 0x0000000716077212 */ /* 0x000fe200078ec0ff */
[----:B------:R-:W-:Y:S02]  /*10b0*/  IMAD R12, R12, R6, R13 ;  /* 0x000000060c0c7224 */ /* 0x000fe400078e020d */
[----:B------:R-:W-:Y:S02]  /*10c0*/  @P1 IMAD R3, R20, R18, R15 ;  /* 0x0000001214031224 */ /* 0x000fe400078e020f */
[----:B-1----:R-:W-:-:S02]  /*10d0*/  IMAD R6, R8, R29, R34 ;  /* 0x0000001d08067224 */ /* 0x002fc400078e0222 */
[----:B------:R-:W-:Y:S02]  /*10e0*/  IMAD R22, R12, R28, R3 ;  /* 0x0000001c0c167224 */ /* 0x000fe400078e0203 */
[----:B------:R-:W-:Y:S02]  /*10f0*/  IMAD R7, R6, R21, R7 ;  /* 0x0000001506077224 */ /* 0x000fe400078e0207 */
[----:B------:R-:W-:Y:S02]  /*1100*/  IMAD.MOV.U32 R3, RZ, RZ, 0x1 ;  /* 0x00000001ff037424 */ /* 0x000fe400078e00ff */
[----:B------:R-:W-:Y:S01]  /*1110*/  IMAD.MOV.U32 R19, RZ, RZ, R30 ;  /* 0x000000ffff137224 */ /* 0x000fe200078e001e */
[----:B------:R-:W-:Y:S02]  /*1120*/  SEL R18, R7, R22, !P1 ;  /* 0x0000001607127207 */ /* 0x000fe40004800000 */
[----:B------:R-:W-:-:S07]  /*1130*/  SEL R22, R22, R7, !P1 ;  /* 0x0000000716167207 */ /* 0x000fce0004800000 */
.L_x_10:
[----:B------:R-:W-:Y:S05]  /*1140*/  @!P2 BRA `(.L_x_13) ;  /* 0x000000540070a947 */ /* 0x000fea0003800000 */
[----:B------:R-:W-:-:S13]  /*1150*/  ISETP.GT.U32.AND P0, PT, R31, 0x1, PT ;  /* 0x000000011f00780c */ /* 0x000fda0003f04070 */
[----:B------:R-:W-:Y:S05]  /*1160*/  @P0 EXIT ;  /* 0x000000000000094d */ /* 0x000fea0003800000 */
.L_x_14:
[----:B------:R-:W-:-:S08]  /*1170*/  NOP ;  /* 0x0000000000007918 */ /* 0x000fd00000000000 */
[----:B------:R-:W1:Y:S02]  /*1180*/  USETMAXREG.TRY_ALLOC.CTAPOOL UP0, 0xe8 ;  /* 0x000000e8000079c8 */ /* 0x000e640008000600 */
[----:B-1----:R-:W-:-:S13]  /*1190*/  PLOP3.LUT P0, PT, PT, PT, UP0, 0x80, 0x0 ;  /* 0x000000000000781c */ /* 0x002fda0003f0f008 */
[----:B------:R-:W-:Y:S05]  /*11a0*/  @!P0 BRA `(.L_x_14) ;  /* 0xfffffffc00f08947 */ /* 0x000fea000383ffff */
[----:B------:R-:W-:-:S13]  /*11b0*/  LOP3.LUT P0, RZ, R3, 0xff, RZ, 0xc0, !PT ;  /* 0x000000ff03ff7812 */ /* 0x000fda000780c0ff */
[----:B------:R-:W-:Y:S05]  /*11c0*/  @!P0 EXIT ;  /* 0x000000000000894d */ /* 0x000fea0003800000 */
[----:B------:R-:W2:Y:S01]  /*11d0*/  LDL.64 R8, [R1] ;  /* 0x0000000001087983 */ /* 0x000ea20000100a00 */
[----:B------:R-:W-:Y:S01]  /*11e0*/  SHF.R.S32.HI R4, RZ, 0x1f, R5 ;  /* 0x0000001fff047819 */ /* 0x000fe20000011405 */
[----:B------:R-:W1:Y:S01]  /*11f0*/  S2UR UR4, SR_CgaCtaId ;  /* 0x00000000000479c3 */ /* 0x000e620000008800 */
[----:B------:R-:W-:Y:S01]  /*1200*/  UISETP.LT.AND UP0, UPT, UR40, 0x1, UPT ;  /* 0x000000012800788c */ /* 0x000fe2000bf01270 */
[----:B------:R-:W-:Y:S01]  /*1210*/  LOP3.LUT R102, R23, 0x1, RZ, 0xfc, !PT ;  /* 0x0000000117667812 */ /* 0x000fe200078efcff */
[----:B------:R-:W-:Y:S01]  /*1220*/  UIADD3 UR5, UR43, -0x1, URZ ;  /* 0xffffffff2b057890 */ /* 0x000fe2000fffe03f */
[CC--:B------:R-:W-:Y:S01]  /*1230*/  LEA.HI R3, R4.reuse, R5.reuse, RZ, 0x2 ;  /* 0x0000000504037211 */ /* 0x0c0fe200078f10ff */
[----:B------:R-:W-:Y:S01]  /*1240*/  USEL UR42, UR40, 0x1, UP0 ;  /* 0x00000001282a7887 */ /* 0x000fe20008000000 */
[----:B------:R-:W-:Y:S01]  /*1250*/  LEA.HI R4, R4, R5, RZ, 0x5 ;  /* 0x0000000504047211 */ /* 0x000fe200078f28ff */
[----:B------:R-:W-:Y:S01]  /*1260*/  UMOV UR41, 0x400 ;  /* 0x0000040000297882 */ /* 0x000fe20000000000 */
[--C-:B------:R-:W-:Y:S01]  /*1270*/  SHF.R.S32.HI R90, RZ, 0x2, R3.reuse ;  /* 0x00000002ff5a7819 */ /* 0x100fe20000011403 */
[----:B------:R-:W3:Y:S01]  /*1280*/  LDC R96, c[0x0][0x658] ;  /* 0x00019600ff607b82 */ /* 0x000ee20000000800 */
[----:B------:R-:W-:Y:S01]  /*1290*/  SHF.R.S32.HI R7, RZ, 0x1f, R3 ;  /* 0x0000001fff077819 */ /* 0x000fe20000011403 */
[----:B------:R-:W-:Y:S01]  /*12a0*/  UISETP.NE.AND UP0, UPT, UR5, URZ, UPT ;  /* 0x0000003f0500728c */ /* 0x000fe2000bf05270 */
[----:B------:R-:W-:Y:S01]  /*12b0*/  LOP3.LUT R6, R3, 0xfffffffc, RZ, 0xc0, !PT ;  /* 0xfffffffc03067812 */ /* 0x000fe200078ec0ff */
[----:B------:R-:W-:Y:S01]  /*12c0*/  ULDC UR6, c[0x0][0x284] ;  /* 0x0000a10000067ab9 */ /* 0x000fe20000000800 */
[----:B------:R-:W-:Y:S01]  /*12d0*/  LEA.HI R7, R7, R90, RZ, 0x3 ;  /* 0x0000005a07077211 */ /* 0x000fe200078f18ff */
[----:B------:R-:W-:Y:S01]  /*12e0*/  USHF.L.U32 UR45, UR40, 0x1, URZ ;  /* 0x00000001282d7899 */ /* 0x000fe2000800063f */
[----:B------:R-:W-:Y:S01]  /*12f0*/  SHF.R.S32.HI R3, RZ, 0x5, R4 ;  /* 0x00000005ff037819 */ /* 0x000fe20000011404 */
[----:B------:R-:W4:Y:S01]  /*1300*/  LDC.64 R94, c[0x0][0x5c8] ;  /* 0x00017200ff5e7b82 */ /* 0x000f220000000a00 */
[----:B------:R-:W-:Y:S01]  /*1310*/  LOP3.LUT R7, R7, 0xfffffff8, RZ, 0xc0, !PT ;  /* 0xfffffff807077812 */ /* 0x000fe200078ec0ff */
[----:B------:R-:W-:Y:S01]  /*1320*/  IMAD.IADD R6, R5, 0x1, -R6 ;  /* 0x0000000105067824 */ /* 0x000fe200078e0a06 */
[----:B------:R-:W-:Y:S01]  /*1330*/  UIADD3 UR42, -UR42, UR40, URZ ;  /* 0x000000282a2a7290 */ /* 0x000fe2000fffe13f */
[----:B------:R-:W-:-:S02]  /*1340*/  IMAD.MOV.U32 R5, RZ, RZ, 0x1 ;  /* 0x00000001ff057424 */ /* 0x000fc400078e00ff */
[----:B------:R-:W-:Y:S01]  /*1350*/  IMAD.IADD R90, R90, 0x1, -R7 ;  /* 0x000000015a5a7824 */ /* 0x000fe200078e0a07 */
[----:B-1----:R-:W-:Y:S01]  /*1360*/  ULEA UR41, UR4, UR41, 0x18 ;  /* 0x0000002904297291 */ /* 0x002fe2000f8ec03f */
[----:B------:R-:W1:Y:S01]  /*1370*/  LDC R97, c[0x0][0x288] ;  /* 0x0000a200ff617b82 */ /* 0x000e620000000800 */
[----:B------:R-:W-:Y:S01]  /*1380*/  USHF.L.U32 UR4, UR5, 0x3, URZ ;  /* 0x0000000305047899 */ /* 0x000fe2000800063f */
[--C-:B------:R-:W-:Y:S01]  /*1390*/  IMAD R101, R3, -0x10, -R90.reuse ;  /* 0xfffffff003657824 */ /* 0x100fe200078e0a5a */
[--C-:B------:R-:W-:Y:S01]  /*13a0*/  SHF.R.S32.HI R91, RZ, 0x1f, R90.reuse ;  /* 0x0000001fff5b7819 */ /* 0x100fe2000001145a */
[----:B------:R-:W-:Y:S01]  /*13b0*/  USEL UR5, URZ, 0x1, UP0 ;  /* 0x000000013f057887 */ /* 0x000fe20008000000 */
[----:B------:R-:W-:Y:S01]  /*13c0*/  IMAD.SHL.U32 R92, R6, 0x2, RZ ;  /* 0x00000002065c7824 */ /* 0x000fe200078e00ff */
[----:B------:R-:W-:Y:S01]  /*13d0*/  UIADD3 UR46, UR41, 0x40, URZ ;  /* 0x00000040292e7890 */ /* 0x000fe2000fffe03f */
[----:B------:R-:W-:Y:S01]  /*13e0*/  VIADD R101, R101, UR6 ;  /* 0x0000000665657c36 */ /* 0x000fe20008000000 */
[----:B------:R-:W0:Y:S01]  /*13f0*/  LDC R99, c[0x0][0x600] ;  /* 0x00018000ff637b82 */ /* 0x000e220000000800 */
[----:B------:R-:W-:Y:S01]  /*1400*/  IMAD.WIDE R90, R3, 0x10, R90 ;  /* 0x00000010035a7825 */ /* 0x000fe200078e025a */
[----:B------:R-:W-:Y:S01]  /*1410*/  ULOP3.LUT UR4, UR4, 0x8, URZ, 0xc0, !UPT ;  /* 0x0000000804047892 */ /* 0x000fe2000f8ec03f */
[----:B------:R-:W-:Y:S01]  /*1420*/  SHF.R.S32.HI R93, RZ, 0x1f, R92 ;  /* 0x0000001fff5d7819 */ /* 0x000fe2000001145c */
[----:B------:R-:W-:Y:S01]  /*1430*/  ULEA UR43, UR43, UR46, 0x3 ;  /* 0x0000002e2b2b7291 */ /* 0x000fe2000f8e183f */
[----:B------:R-:W-:Y:S01]  /*1440*/  IMAD.MOV.U32 R3, RZ, RZ, -0x1 ;  /* 0xffffffffff037424 */ /* 0x000fe200078e00ff */
[----:B------:R-:W-:Y:S01]  /*1450*/  ULOP3.LUT UR47, UR4, 0x8, URZ, 0x3c, !UPT ;  /* 0x00000008042f7892 */ /* 0x000fe2000f8e3c3f */
[----:B------:R-:W-:Y:S01]  /*1460*/  IMAD.U32 R103, RZ, RZ, UR5 ;  /* 0x00000005ff677e24 */ /* 0x000fe2000f8e00ff */
[C---:B----4-:R-:W-:Y:S01]  /*1470*/  SHF.L.U64.HI R95, R94.reuse, 0x3, R95 ;  /* 0x000000035e5f7819 */ /* 0x050fe2000001025f */
[----:B------:R-:W-:Y:S01]  /*1480*/  IMAD.SHL.U32 R94, R94, 0x8, RZ ;  /* 0x000000085e5e7824 */ /* 0x000fe200078e00ff */
[-C--:B---3--:R-:W-:Y:S01]  /*1490*/  SHF.L.U32 R3, R3, R96.reuse, RZ ;  /* 0x0000006003037219 */ /* 0x088fe200000006ff */
[----:B------:R-:W-:Y:S01]  /*14a0*/  ULOP3.LUT UR44, UR4, 0x18, URZ, 0x3c, !UPT ;  /* 0x00000018042c7892 */ /* 0x000fe2000f8e3c3f */
[----:B------:R-:W-:-:S02]  /*14b0*/  SHF.L.U32 R96, R5, R96, RZ ;  /* 0x0000006005607219 */ /* 0x000fc400000006ff */
[----:B------:R-:W-:Y:S01]  /*14c0*/  LOP3.LUT R100, RZ, R3, RZ, 0x33, !PT ;  /* 0x00000003ff647212 */ /* 0x000fe200078e33ff */
[----:B-1----:R-:W-:Y:S02]  /*14d0*/  IMAD R97, R6, -0x2, R97 ;  /* 0xfffffffe06617824 */ /* 0x002fe400078e0261 */
[----:B0-----:R-:W-:Y:S01]  /*14e0*/  VIADD R99, R99, 0xffffffff ;  /* 0xffffffff63637836 */ /* 0x001fe20000000000 */
[----:B--2---:R-:W-:-:S07]  /*14f0*/  SHF.L.U64.HI R98, R8, 0x1, R0 ;  /* 0x0000000108627819 */ /* 0x004fce0000010200 */
.L_x_162:
[----:B------:R-:W-:-:S04]  /*1500*/  SHF.L.U32 R0, R103, 0x1f, RZ ;  /* 0x0000001f67007819 */ /* 0x000fc800000006ff */
[----:B------:R-:W0:Y:S02]  /*1510*/  SYNCS.PHASECHK.TRANS64.TRYWAIT P0, [UR43+-0x8], R0 ;  /* 0xfffff800ff0075a7 */ /* 0x000e24000800016b */
[----:B01-34-:R-:W-:Y:S05]  /*1520*/  @!P0 BRA `(.L_x_15) ;  /* 0x00000060003c8947 */ /* 0x01bfea0003800000 */
.L_x_183:
[----:B------:R-:W-:Y:S02]  /*1530*/  ULDC UR4, c[0x0][0x28c] ;  /* 0x0000a30000047ab9 */ /* 0x000fe40000000800 */
[----:B------:R-:W-:-:S13]  /*1540*/  ISETP.LT.AND P0, PT, RZ, UR4, PT ;  /* 0x00000004ff007c0c */ /* 0x000fda000bf01270 */
[----:B------:R-:W-:Y:S05]  /*1550*/  @P0 BRA `(.L_x_16) ;  /* 0x0000000000400947 */ /* 0x000fea0003800000 */
[----:B0-----:R-:W-:Y:S01]  /*1560*/  MOV R0, 0x0 ;  /* 0x0000000000007802 */ /* 0x001fe20000000f00 */
[----:B------:R-:W-:Y:S01]  /*1570*/  ULDC.64 UR4, c[0x4][0x68] ;  /* 0x01001a0000047ab9 */ /* 0x000fe20000000a00 */
[----:B------:R-:W-:Y:S01]  /*1580*/  ULDC.64 UR6, c[0x4][0x8] ;  /* 0x0100020000067ab9 */ /* 0x000fe20000000a00 */
[----:B------:R-:W-:Y:S01]  /*1590*/  IMAD.U32 R4, RZ, RZ, UR4 ;  /* 0x00000004ff047e24 */ /* 0x000fe2000f8e00ff */
[----:B------:R0:W1:Y:S01]  /*15a0*/  LDC.64 R14, c[0x4][R0] ;  /* 0x01000000000e7b82 */ /* 0x0000620000000a00 */
[----:B------:R-:W-:Y:S01]  /*15b0*/  IMAD.U32 R5, RZ, RZ, UR5 ;  /* 0x00000005ff057e24 */ /* 0x000fe2000f8e00ff */
[----:B------:R-:W-:Y:S01]  /*15c0*/  ULDC.64 UR4, c[0x4][0x70] ;  /* 0x01001c0000047ab9 */ /* 0x000fe20000000a00 */
[----:B------:R-:W-:Y:S02]  /*15d0*/  IMAD.U32 R10, RZ, RZ, UR6 ;  /* 0x00000006ff0a7e24 */ /* 0x000fe4000f8e00ff */
[----:B------:R-:W-:Y:S02]  /*15e0*/  IMAD.U32 R6, RZ, RZ, UR4 ;  /* 0x00000004ff067e24 */ /* 0x000fe4000f8e00ff */
[----:B------:R-:W-:-:S02]  /*15f0*/  IMAD.U32 R7, RZ, RZ, UR5 ;  /* 0x00000005ff077e24 */ /* 0x000fc4000f8e00ff */
[----:B------:R-:W-:Y:S02]  /*1600*/  IMAD.U32 R11, RZ, RZ, UR7 ;  /* 0x00000007ff0b7e24 */ /* 0x000fe4000f8e00ff */
[----:B------:R-:W-:Y:S02]  /*1610*/  IMAD.MOV.U32 R8, RZ, RZ, 0x1e1 ;  /* 0x000001e1ff087424 */ /* 0x000fe400078e00ff */
[----:B------:R-:W-:Y:S02]  /*1620*/  IMAD.MOV.U32 R12, RZ, RZ, 0x1 ;  /* 0x00000001ff0c7424 */ /* 0x000fe400078e00ff */
[----:B0-----:R-:W-:-:S07]  /*1630*/  IMAD.MOV.U32 R13, RZ, RZ, RZ ;  /* 0x000000ffff0d7224 */ /* 0x001fce00078e00ff */
[----:B------:R-:W-:-:S07]  /*1640*/  LEPC R20, `(.L_x_16) ;  /* 0x000000001014794e */ /* 0x000fce0000000000 */
[----:B-1---5:R-:W-:Y:S05]  /*1650*/  CALL.ABS.NOINC R14 ;  /* 0x000000000e007343 */ /* 0x022fea0003c00000 */
.L_x_16:
[----:B------:R-:W-:-:S13]  /*1660*/  ISETP.NE.AND P0, PT, R102, 0x3, PT ;  /* 0x000000036600780c */ /* 0x000fda0003f05270 */
[----:B------:R-:W-:Y:S05]  /*1670*/  @!P0 BRA `(.L_x_17) ;  /* 0x0000000000048947 */ /* 0x000fea0003800000 */
[----:B------:R-:W-:Y:S01]  /*1680*/  BPT.TRAP 0x1 ;  /* 0x000000040000795c */ /* 0x000fe20000300000 */
.L_x_17:
[----:B0-----:R-:W-:Y:S02]  /*1690*/  IMAD.U32 R3, RZ, RZ, UR38 ;  /* 0x00000026ff037e24 */ /* 0x001fe4000f8e00ff */
[----:B------:R-:W-:-:S03]  /*16a0*/  IMAD.U32 R0, RZ, RZ, UR39 ;  /* 0x00000027ff007e24 */ /* 0x000fc6000f8e00ff */
[----:B------:R-:W-:Y:S02]  /*16b0*/  LEA R3, R3, UR41, 0x3 ;  /* 0x0000002903037c11 */ /* 0x000fe4000f8e18ff */
[----:B------:R-:W-:-:S04]  /*16c0*/  SHF.L.U32 R0, R0, 0x1f, RZ ;  /* 0x0000001f00007819 */ /* 0x000fc800000006ff */
[----:B------:R0:W1:Y:S01]  /*16d0*/  SYNCS.PHASECHK.TRANS64.TRYWAIT P1, [R3+URZ], R0 ;  /* 0x00000000030075a7 */ /* 0x000062000802017f */
[----:B------:R-:W-:Y:S05]  /*16e0*/  @!P0 BRA `(.L_x_18) ;  /* 0x0000000000048947 */ /* 0x000fea0003800000 */
[----:B------:R-:W-:Y:S01]  /*16f0*/  BPT.TRAP 0x1 ;  /* 0x000000040000795c */ /* 0x000fe20000300000 */
.L_x_18:
[----:B------:R-:W-:-:S05]  /*1700*/  IMAD.U32 R4, RZ, RZ, UR42 ;  /* 0x0000002aff047e24 */ /* 0x000fca000f8e00ff */
[----:B------:R-:W-:Y:S01]  /*1710*/  ISETP.GE.AND P2, PT, R4, 0x1, PT ;  /* 0x000000010400780c */ /* 0x000fe20003f46270 */
[----:B-1----:R-:W-:-:S12]  /*1720*/  @P1 BRA `(.L_x_19) ;  /* 0x0000000000081947 */ /* 0x002fd80003800000 */
[----:B------:R-:W1:Y:S02]  /*1730*/  SYNCS.PHASECHK.TRANS64.TRYWAIT P1, [R3+URZ], R0 ;  /* 0x00000000030075a7 */ /* 0x000e64000802017f */
[----:B-1----:R-:W-:Y:S05]  /*1740*/  @!P1 BRA `(.L_x_20) ;  /* 0x0000005c00cc9947 */ /* 0x002fea0003800000 */
.L_x_19:
[----:B------:R-:W-:Y:S05]  /*1750*/  WARPSYNC.ALL ;  /* 0x0000000000007948 */ /* 0x000fea0003800000 */
[----:B------:R-:W-:Y:S01]  /*1760*/  UIADD3 UR4, UR41, 0x100, URZ ;  /* 0x0000010029047890 */ /* 0x000fe2000fffe03f */
[----:B------:R-:W-:Y:S01]  /*1770*/  WARPGROUP.ARRIVE ;  /* 0x00000000000079c5 */ /* 0x000fe20000000000 */
[----:B------:R-:W-:Y:S02]  /*1780*/  UIADD3 UR5, UR41, 0x6100, URZ ;  /* 0x0000610029057890 */ /* 0x000fe4000fffe03f */
[----:B------:R-:W-:Y:S02]  /*1790*/  USHF.R.U32.HI UR4, URZ, 0x4, UR4 ;  /* 0x000000043f047899 */ /* 0x000fe40008011604 */
[----:B------:R-:W-:-:S02]  /*17a0*/  USHF.R.U32.HI UR5, URZ, 0x4, UR5 ;  /* 0x000000043f057899 */ /* 0x000fc40008011605 */
[----:B------:R-:W-:Y:S02]  /*17b0*/  ULOP3.LUT UR4, UR4, 0x3fff, URZ, 0xc0, !UPT ;  /* 0x00003fff04047892 */ /* 0x000fe4000f8ec03f */
[----:B------:R-:W-:Y:S02]  /*17c0*/  ULOP3.LUT UR5, UR5, 0x3fff, URZ, 0xc0, !UPT ;  /* 0x00003fff05057892 */ /* 0x000fe4000f8ec03f */
[----:B------:R-:W-:Y:S02]  /*17d0*/  ULOP3.LUT UR8, UR4, 0x10000, URZ, 0xfc, !UPT ;  /* 0x0001000004087892 */ /* 0x000fe4000f8efc3f */
[----:B------:R-:W-:Y:S02]  /*17e0*/  ULOP3.LUT UR9, UR5, 0x10000, URZ, 0xfc, !UPT ;  /* 0x0001000005097892 */ /* 0x000fe4000f8efc3f */
[----:B------:R-:W-:Y:S02]  /*17f0*/  ULEA UR10, UR38, UR8, 0x9 ;  /* 0x00000008260a7291 */ /* 0x000fe4000f8e483f */
[----:B------:R-:W-:Y:S01]  /*1800*/  ULEA UR11, UR38, UR9, 0xa ;  /* 0x00000009260b7291 */ /* 0x000fe2000f8e503f */
[----:B------:R-:W-:Y:S01]  /*1810*/  UMOV UR5, 0x40000040 ;  /* 0x4000004000057882 */ /* 0x000fe20000000000 */
[----:B------:R-:W-:-:S03]  /*1820*/  UMOV UR7, 0x40000040 ;  /* 0x4000004000077882 */ /* 0x000fc60000000000 */
[----:B------:R-:W-:Y:S02]  /*1830*/  UMOV UR4, UR10 ;  /* 0x0000000a00047c82 */ /* 0x000fe40008000000 */
[----:B------:R-:W-:Y:S02]  /*1840*/  UMOV UR6, UR11 ;  /* 0x0000000b00067c82 */ /* 0x000fe40008000000 */
[----:B------:R-:W-:Y:S01]  /*1850*/  HGMMA.64x128x16.F32 R24, gdesc[UR4], RZ, !UPT, gsb0 ;  /* 0x01e00000041879f0 */ /* 0x000fe2000c0008ff */
[----:B------:R-:W-:Y:S02]  /*1860*/  UIADD3 UR4, UR10, 0x2, URZ ;  /* 0x000000020a047890 */ /* 0x000fe4000fffe03f */
[----:B------:R-:W-:Y:S01]  /*1870*/  UIADD3 UR6, UR11, 0x2, URZ ;  /* 0x000000020b067890 */ /* 0x000fe2000fffe03f */
[----:B------:R-:W-:Y:S01]  /*1880*/  UMOV UR5, 0x40000040 ;  /* 0x4000004000057882 */ /* 0x000fe20000000000 */
[----:B------:R-:W-:Y:S01]  /*1890*/  UMOV UR7, 0x40000040 ;  /* 0x4000004000077882 */ /* 0x000fe20000000000 */
[----:B------:R-:W-:-:S02]  /*18a0*/  WARPGROUP.DEPBAR.LE gsb0, 0x0 ;  /* 0x00008000000079c5 */ /* 0x000fc40000010000 */
[----:B------:R-:W-:-:S06]  /*18b0*/  WARPGROUP.ARRIVE ;  /* 0x00000000000079c5 */ /* 0x000fcc0000000000 */
[----:B------:R-:W-:Y:S01]  /*18c0*/  HGMMA.64x128x16.F32 R24, gdesc[UR4], R24, gsb0 ;  /* 0x01e00000041879f0 */ /* 0x000fe20008000818 */
[----:B------:R-:W-:Y:S02]  /*18d0*/  UIADD3 UR4, UR10, 0x4, URZ ;  /* 0x000000040a047890 */ /* 0x000fe4000fffe03f */
[----:B------:R-:W-:Y:S01]  /*18e0*/  UIADD3 UR6, UR11, 0x4, URZ ;  /* 0x000000040b067890 */ /* 0x000fe2000fffe03f */
[----:B------:R-:W-:Y:S01]  /*18f0*/  UMOV UR5, 0x40000040 ;  /* 0x4000004000057882 */ /* 0x000fe20000000000 */
[----:B------:R-:W-:Y:S01]  /*1900*/  UMOV UR7, 0x40000040 ;  /* 0x4000004000077882 */ /* 0x000fe20000000000 */
[----:B------:R-:W-:Y:S02]  /*1910*/  WARPGROUP.DEPBAR.LE gsb0, 0x0 ;  /* 0x00008000000079c5 */ /* 0x000fe40000010000 */
        /* <DEDUP_REMOVED lines=8> */
[----:B------:R-:W-:Y:S03]  /*19a0*/  HGMMA.64x128x16.F32 R24, gdesc[UR4], R24, gsb0 ;  /* 0x01e00000041879f0 */ /* 0x000fe60008000818 */
[----:B------:R-:W-:Y:S02]  /*19b0*/  WARPGROUP.DEPBAR.LE gsb0, 0x0 ;  /* 0x00008000000079c5 */ /* 0x000fe40000010000 */
[----:B------:R-:W-:Y:S05]  /*19c0*/  @!P2 BRA `(.L_x_21) ;  /* 0x000000040010a947 */ /* 0x000fea0003800000 */
[----:B------:R-:W-:Y:S01]  /*19d0*/  UIADD3 UR4, UR38, 0x1, URZ ;  /* 0x0000000126047890 */ /* 0x000fe2000fffe03f */
[----:B01----:R-:W-:Y:S01]  /*19e0*/  IMAD.U32 R0, RZ, RZ, UR42 ;  /* 0x0000002aff007e24 */ /* 0x003fe2000f8e00ff */
[----:B------:R-:W-:Y:S02]  /*19f0*/  UMOV UR11, UR38 ;  /* 0x00000026000b7c82 */ /* 0x000fe40008000000 */
[----:B------:R-:W-:-:S04]  /*1a00*/  UISETP.NE.AND UP0, UPT, UR4, 0x3, UPT ;  /* 0x000000030400788c */ /* 0x000fc8000bf05270 */
[----:B------:R-:W-:Y:S02]  /*1a10*/  USEL UR5, URZ, 0x1, UP0 ;  /* 0x000000013f057887 */ /* 0x000fe40008000000 */
[----:B------:R-:W-:Y:S02]  /*1a20*/  USEL UR10, UR4, URZ, UP0 ;  /* 0x0000003f040a7287 */ /* 0x000fe40008000000 */
[----:B------:R-:W-:-:S06]  /*1a30*/  ULOP3.LUT UR5, UR39, UR5, URZ, 0x3c, !UPT ;  /* 0x0000000527057292 */ /* 0x000fcc000f8e3c3f */
[----:B------:R-:W-:-:S07]  /*1a40*/  IMAD.U32 R5, RZ, RZ, UR5 ;  /* 0x00000005ff057e24 */ /* 0x000fce000f8e00ff */
.L_x_28:
[----:B01----:R-:W-:Y:S05]  /*1a50*/  @!P0 BRA `(.L_x_22) ;  /* 0x0000000000048947 */ /* 0x003fea0003800000 */
[----:B------:R-:W-:Y:S01]  /*1a60*/  BPT.TRAP 0x1 ;  /* 0x000000040000795c */ /* 0x000fe20000300000 */
.L_x_22:
[----:B------:R-:W-:Y:S01]  /*1a70*/  ULEA UR4, UR10, UR41, 0x3 ;  /* 0x000000290a047291 */ /* 0x000fe2000f8e183f */
[----:B------:R-:W-:-:S08]  /*1a80*/  SHF.L.U32 R3, R5, 0x1f, RZ ;  /* 0x0000001f05037819 */ /* 0x000fd000000006ff */
[----:B------:R0:W1:Y:S01]  /*1a90*/  SYNCS.PHASECHK.TRANS64.TRYWAIT P1, [UR4], R3 ;  /* 0x00000003ff0075a7 */ /* 0x0000620008020144 */
[----:B------:R-:W-:Y:S05]  /*1aa0*/  @!P0 BRA `(.L_x_23) ;  /* 0x0000000000048947 */ /* 0x000fea0003800000 */
[----:B------:R-:W-:Y:S01]  /*1ab0*/  BPT.TRAP 0x1 ;  /* 0x000000040000795c */ /* 0x000fe20000300000 */
.L_x_23:
[----:B-1----:R-:W-:Y:S05]  /*1ac0*/  @P1 BRA `(.L_x_24) ;  /* 0x0000000000081947 */ /* 0x002fea0003800000 */
[----:B------:R-:W1:Y:S02]  /*1ad0*/  SYNCS.PHASECHK.TRANS64.TRYWAIT P1, [UR4], R3 ;  /* 0x00000003ff0075a7 */ /* 0x000e640008020144 */
[----:B-1----:R-:W-:Y:S05]  /*1ae0*/  @!P1 BRA `(.L_x_25) ;  /* 0x0000005800f89947 */ /* 0x002fea0003800000 */
.L_x_24:
[----:B------:R-:W-:Y:S01]  /*1af0*/  ULEA UR12, UR10, UR8, 0x9 ;  /* 0x000000080a0c7291 */ /* 0x000fe2000f8e483f */
[----:B------:R-:W-:Y:S01]  /*1b00*/  WARPGROUP.ARRIVE ;  /* 0x00000000000079c5 */ /* 0x000fe20000000000 */
[----:B------:R-:W-:Y:S01]  /*1b10*/  ULEA UR13, UR10, UR9, 0xa ;  /* 0x000000090a0d7291 */ /* 0x000fe2000f8e503f */
[----:B------:R-:W-:Y:S01]  /*1b20*/  UMOV UR5, 0x40000040 ;  /* 0x4000004000057882 */ /* 0x000fe20000000000 */
[----:B------:R-:W-:-:S03]  /*1b30*/  UMOV UR7, 0x40000040 ;  /* 0x4000004000077882 */ /* 0x000fc60000000000 */
[----:B------:R-:W-:Y:S02]  /*1b40*/  UMOV UR4, UR12 ;  /* 0x0000000c00047c82 */ /* 0x000fe40008000000 */
[----:B------:R-:W-:Y:S02]  /*1b50*/  UMOV UR6, UR13 ;  /* 0x0000000d00067c82 */ /* 0x000fe40008000000 */
[----:B------:R-:W-:Y:S01]  /*1b60*/  HGMMA.64x128x16.F32 R24, gdesc[UR4], R24, gsb0 ;  /* 0x01e00000041879f0 */ /* 0x000fe20008000818 */
        /* <DEDUP_REMOVED lines=23> */
[----:B------:R-:W-:Y:S01]  /*1ce0*/  BPT.TRAP 0x1 ;  /* 0x000000040000795c */ /* 0x000fe20000300000 */
.L_x_26:
[----:B------:R-:W-:Y:S01]  /*1cf0*/  ULEA UR4, UR11, UR41, 0x3 ;  /* 0x000000290b047291 */ /* 0x000fe2000f8e183f */
[----:B------:R-:W-:-:S03]  /*1d00*/  ISETP.GT.U32.AND P1, PT, R23, 0x1, PT ;  /* 0x000000011700780c */ /* 0x000fc60003f24070 */
[----:B------:R-:W-:-:S04]  /*1d10*/  UIADD3 UR4, UR4, 0x18, URZ ;  /* 0x0000001804047890 */ /* 0x000fc8000fffe03f */
[----:B------:R-:W-:-:S09]  /*1d20*/  UPRMT UR4, URZ, 0x654, UR4 ;  /* 0x000006543f047896 */ /* 0x000fd20008000004 */
[----:B------:R-:W-:Y:S01]  /*1d30*/  SYNCS.ARRIVE.TRANS64.RED.A1T0 RZ, [UR4], RZ ;  /* 0x000000ffffff79a7 */ /* 0x000fe20008100404 */
[----:B------:R-:W-:Y:S05]  /*1d40*/  @P1 BRA `(.L_x_27) ;  /* 0x0000000000041947 */ /* 0x000fea0003800000 */
[----:B------:R-:W-:Y:S01]  /*1d50*/  BPT.TRAP 0x1 ;  /* 0x000000040000795c */ /* 0x000fe20000300000 */
.L_x_27:
[----:B------:R-:W-:Y:S01]  /*1d60*/  UIADD3 UR10, UR10, 0x1, URZ ;  /* 0x000000010a0a7890 */ /* 0x000fe2000fffe03f */
[C---:B------:R-:W-:Y:S01]  /*1d70*/  ISETP.GT.AND P1, PT, R0.reuse, 0x1, PT ;  /* 0x000000010000780c */ /* 0x040fe20003f24270 */
[----:B------:R-:W-:Y:S01]  /*1d80*/  UIADD3 UR11, UR11, 0x1, URZ ;  /* 0x000000010b0b7890 */ /* 0x000fe2000fffe03f */
[----:B------:R-:W-:Y:S01]  /*1d90*/  VIADD R0, R0, 0xffffffff ;  /* 0xffffffff00007836 */ /* 0x000fe20000000000 */
[----:B------:R-:W-:Y:S02]  /*1da0*/  UISETP.NE.AND UP0, UPT, UR10, 0x3, UPT ;  /* 0x000000030a00788c */ /* 0x000fe4000bf05270 */
[----:B------:R-:W-:Y:S02]  /*1db0*/  UISETP.NE.AND UP1, UPT, UR11, 0x3, UPT ;  /* 0x000000030b00788c */ /* 0x000fe4000bf25270 */
[----:B------:R-:W-:Y:S02]  /*1dc0*/  USEL UR4, URZ, 0x1, UP0 ;  /* 0x000000013f047887 */ /* 0x000fe40008000000 */
[----:B------:R-:W-:-:S02]  /*1dd0*/  USEL UR10, UR10, URZ, UP0 ;  /* 0x0000003f0a0a7287 */ /* 0x000fc40008000000 */
[----:B------:R-:W-:Y:S02]  /*1de0*/  USEL UR11, UR11, URZ, UP1 ;  /* 0x0000003f0b0b7287 */ /* 0x000fe40008800000 */
[----:B------:R-:W-:Y:S01]  /*1df0*/  LOP3.LUT R5, R5, UR4, RZ, 0x3c, !PT ;  /* 0x0000000405057c12 */ /* 0x000fe2000f8e3cff */
[----:B------:R-:W-:Y:S09]  /*1e00*/  @P1 BRA `(.L_x_28) ;  /* 0xfffffffc00101947 */ /* 0x000ff2000383ffff */
.L_x_21:
[----:B01----:R-:W0:Y:S01]  /*1e10*/  LDC R0, c[0x0][0x28c] ;  /* 0x0000a300ff007b82 */ /* 0x003e220000000800 */
[----:B------:R-:W-:-:S04]  /*1e20*/  IMAD.U32 R3, RZ, RZ, UR47 ;  /* 0x0000002fff037e24 */ /* 0x000fc8000f8e00ff */
[----:B------:R1:W-:Y:S01]  /*1e30*/  SYNCS.ARRIVE.TRANS64.A1T0 RZ, [R3+UR46], RZ ;  /* 0x000000ff03ff79a7 */ /* 0x0003e2000810002e */
[----:B0-----:R-:W-:-:S13]  /*1e40*/  ISETP.GE.AND P1, PT, R0, 0x1, PT ;  /* 0x000000010000780c */ /* 0x001fda0003f26270 */
[----:B-1----:R-:W-:Y:S05]  /*1e50*/  @!P1 BRA `(.L_x_29) ;  /* 0x0000000000349947 */ /* 0x002fea0003800000 */
[----:B------:R-:W-:Y:S05]  /*1e60*/  @!P0 BRA `(.L_x_30) ;  /* 0x0000000000048947 */ /* 0x000fea0003800000 */
[----:B------:R-:W-:Y:S01]  /*1e70*/  BPT.TRAP 0x1 ;  /* 0x000000040000795c */ /* 0x000fe20000300000 */
.L_x_30:
[----:B------:R-:W-:Y:S01]  /*1e80*/  UIADD3 UR6, UR38, UR42, URZ ;  /* 0x0000002a26067290 */ /* 0x000fe2000fffe03f */
[----:B------:R-:W-:-:S03]  /*1e90*/  ISETP.GT.U32.AND P0, PT, R23, 0x1, PT ;  /* 0x000000011700780c */ /* 0x000fc60003f04070 */
[----:B------:R-:W-:-:S04]  /*1ea0*/  UIMAD.WIDE.U32 UR4, UR6, -0x55555555, URZ ;  /* 0xaaaaaaab060478a5 */ /* 0x000fc8000f8e003f */
[----:B------:R-:W-:-:S04]  /*1eb0*/  USHF.R.U32.HI UR4, URZ, 0x1, UR5 ;  /* 0x000000013f047899 */ /* 0x000fc80008011605 */
[----:B------:R-:W-:-:S04]  /*1ec0*/  UIMAD UR6, UR4, -0x3, UR6 ;  /* 0xfffffffd040678a4 */ /* 0x000fc8000f8e0206 */
[----:B------:R-:W-:-:S04]  /*1ed0*/  ULEA UR6, UR6, UR41, 0x3 ;  /* 0x0000002906067291 */ /* 0x000fc8000f8e183f */
[----:B------:R-:W-:-:S04]  /*1ee0*/  UIADD3 UR6, UR6, 0x18, URZ ;  /* 0x0000001806067890 */ /* 0x000fc8000fffe03f */
[----:B------:R-:W-:-:S09]  /*1ef0*/  UPRMT UR6, URZ, 0x654, UR6 ;  /* 0x000006543f067896 */ /* 0x000fd20008000006 */
[----:B------:R-:W-:Y:S01]  /*1f00*/  SYNCS.ARRIVE.TRANS64.RED.A1T0 RZ, [UR6], RZ ;  /* 0x000000ffffff79a7 */ /* 0x000fe20008100406 */
[----:B------:R-:W-:Y:S05]  /*1f10*/  @P0 BRA `(.L_x_29) ;  /* 0x0000000000040947 */ /* 0x000fea0003800000 */
[----:B------:R-:W-:Y:S01]  /*1f20*/  BPT.TRAP 0x1 ;  /* 0x000000040000795c */ /* 0x000fe20000300000 */
.L_x_29:
[----:B------:R-:W-:Y:S01]  /*1f30*/  SHF.L.U32 R0, R103, 0x1f, RZ ;  /* 0x0000001f67007819 */ /* 0x000fe200000006ff */
[----:B------:R-:W-:Y:S01]  /*1f40*/  UIADD3 UR38, UR38, UR45, URZ ;  /* 0x0000002d26267290 */ /* 0x000fe2000fffe03f */
[----:B------:R-:W-:Y:S01]  /*1f50*/  SHF.R.S32.HI R9, RZ, 0x1f, R19 ;  /* 0x0000001fff097819 */ /* 0x000fe20000011413 */
[----:B------:R-:W-:Y:S01]  /*1f60*/  UISETP.GE.U32.AND UP1, UPT, UR45, 0x3, UPT ;  /* 0x000000032d00788c */ /* 0x000fe2000bf26070 */
[----:B------:R-:W0:Y:S01]  /*1f70*/  SYNCS.PHASECHK.TRANS64.TRYWAIT P0, [UR43+0x8], R0 ;  /* 0x00000800ff0075a7 */ /* 0x000e22000800016b */
[----:B------:R-:W-:-:S04]  /*1f80*/  UISETP.GT.U32.AND UP0, UPT, UR38, 0x2, UPT ;  /* 0x000000022600788c */ /* 0x000fc8000bf04070 */
[----:B------:R-:W-:-:S04]  /*1f90*/  UISETP.LT.U32.AND UP0, UPT, UR45, 0x3, UP0 ;  /* 0x000000032d00788c */ /* 0x000fc80008701070 */
[----:B------:R-:W-:Y:S02]  /*1fa0*/  USEL UR6, URZ, 0x1, !UP0 ;  /* 0x000000013f067887 */ /* 0x000fe4000c000000 */
[----:B------:R-:W-:Y:S02]  /*1fb0*/  @UP1 UIMAD.WIDE.U32 UR4, UR38, -0x55555555, URZ ;  /* 0xaaaaaaab260418a5 */ /* 0x000fe4000f8e003f */
[----:B------:R-:W-:Y:S02]  /*1fc0*/  ULOP3.LUT UR39, UR39, UR6, URZ, 0x3c, !UPT ;  /* 0x0000000627277292 */ /* 0x000fe4000f8e3c3f */
[----:B------:R-:W-:-:S04]  /*1fd0*/  @UP1 USHF.R.U32.HI UR4, URZ, 0x1, UR5 ;  /* 0x000000013f041899 */ /* 0x000fc80008011605 */
[----:B------:R-:W-:Y:S01]  /*1fe0*/  @UP1 ULOP3.LUT UR39, UR39, 0x1, UR4, 0x78, !UPT ;  /* 0x0000000127271892 */ /* 0x000fe2000f8e7804 */
[----:B0-----:R-:W-:Y:S11]  /*1ff0*/  @!P0 BRA `(.L_x_31) ;  /* 0x0000005400cc8947 */ /* 0x001ff60003800000 */
.L_x_184:
[----:B------:R-:W-:Y:S01]  /*2000*/  ULDC.64 UR4, c[0x0][0x5d0] ;  /* 0x0001740000047ab9 */ /* 0x000fe20000000a00 */
[----:B------:R-:W-:Y:S01]  /*2010*/  ULDC UR6, c[0x0][0x284] ;  /* 0x0000a10000067ab9 */ /* 0x000fe20000000800 */
[----:B0-----:R-:W-:Y:S02]  /*2020*/  IMAD R0, R9, UR4, RZ ;  /* 0x0000000409007c24 */ /* 0x001fe4000f8e02ff */
[----:B------:R-:W-:Y:S02]  /*2030*/  IMAD.SHL.U32 R12, R18, 0x80, RZ ;  /* 0x00000080120c7824 */ /* 0x000fe400078e00ff */
[C---:B------:R-:W-:Y:S02]  /*2040*/  IMAD R3, R19.reuse, UR5, R0 ;  /* 0x0000000513037c24 */ /* 0x040fe4000f8e0200 */
[----:B------:R-:W-:Y:S01]  /*2050*/  IMAD.SHL.U32 R0, R22, 0x40, RZ ;  /* 0x0000004016007824 */ /* 0x000fe200078e00ff */
[----:B------:R-:W-:Y:S01]  /*2060*/  SHF.R.S32.HI R13, RZ, 0x1f, R12 ;  /* 0x0000001fff0d7819 */ /* 0x000fe2000001140c */
[----:B------:R-:W-:Y:S01]  /*2070*/  IMAD.WIDE.U32 R4, R19, UR4, R92 ;  /* 0x0000000413047c25 */ /* 0x000fe2000f8e005c */
[----:B------:R-:W-:-:S02]  /*2080*/  ULDC.64 UR4, c[0x0][0x5c8] ;  /* 0x0001720000047ab9 */ /* 0x000fc40000000a00 */
[----:B------:R-:W-:Y:S01]  /*2090*/  ISETP.GE.AND P0, PT, R0, UR6, PT ;  /* 0x0000000600007c0c */ /* 0x000fe2000bf06270 */
[----:B------:R-:W-:Y:S01]  /*20a0*/  ULDC UR6, c[0x0][0x288] ;  /* 0x0000a20000067ab9 */ /* 0x000fe20000000800 */
[----:B------:R-:W-:Y:S01]  /*20b0*/  IADD3 R4, P1, R12, R4, RZ ;  /* 0x000000040c047210 */ /* 0x000fe20007f3e0ff */
[----:B------:R-:W-:Y:S01]  /*20c0*/  IMAD.WIDE R20, R22, 0x40, R90 ;  /* 0x0000004016147825 */ /* 0x000fe200078e025a */
[----:B------:R-:W-:Y:S02]  /*20d0*/  ISETP.GE.OR P0, PT, R12, UR6, P0 ;  /* 0x000000060c007c0c */ /* 0x000fe40008706670 */
[----:B------:R-:W-:Y:S01]  /*20e0*/  IADD3.X R5, R13, R5, R3, P1, !PT ;  /* 0x000000050d057210 */ /* 0x000fe20000ffe403 */
[----:B------:R-:W-:-:S04]  /*20f0*/  IMAD R7, R21, UR4, RZ ;  /* 0x0000000415077c24 */ /* 0x000fc8000f8e02ff */
[C---:B------:R-:W-:Y:S02]  /*2100*/  IMAD R7, R20.reuse, UR5, R7 ;  /* 0x0000000514077c24 */ /* 0x040fe4000f8e0207 */
[----:B------:R-:W-:-:S04]  /*2110*/  IMAD.WIDE.U32 R104, R20, UR4, R4 ;  /* 0x0000000414687c25 */ /* 0x000fc8000f8e0004 */
[----:B------:R-:W-:Y:S05]  /*2120*/  @P0 BRA `(.L_x_32) ;  /* 0x0000003c00dc0947 */ /* 0x000fea0003800000 */
[----:B-----5:R-:W-:Y:S01]  /*2130*/  FSETP.NEU.AND P0, PT, R89, RZ, PT ;  /* 0x000000ff5900720b */ /* 0x020fe20003f0d000 */
[----:B------:R-:W-:Y:S01]  /*2140*/  IMAD.IADD R3, R97, 0x1, -R12 ;  /* 0x0000000161037824 */ /* 0x000fe200078e0a0c */
[----:B------:R-:W-:Y:S01]  /*2150*/  BSSY B0, `(.L_x_32) ;  /* 0x00003f4000007945 */ /* 0x000fe20003800000 */
[----:B------:R-:W-:Y:S02]  /*2160*/  IMAD.IADD R0, R101, 0x1, -R0 ;  /* 0x0000000165007824 */ /* 0x000fe400078e0a00 */
[----:B------:R-:W-:Y:S01]  /*2170*/  IMAD.IADD R113, R105, 0x1, R7 ;  /* 0x0000000169717824 */ /* 0x000fe200078e0207 */
[----:B------:R-:W-:-:S04]  /*2180*/  ISETP.GT.AND P2, PT, R3, RZ, PT ;  /* 0x000000ff0300720c */ /* 0x000fc80003f44270 */
[----:B------:R-:W-:-:S03]  /*2190*/  ISETP.GT.AND P1, PT, R0, RZ, P2 ;  /* 0x000000ff0000720c */ /* 0x000fc60001724270 */
[----:B------:R-:W-:Y:S10]  /*21a0*/  @!P0 BRA `(.L_x_33) ;  /* 0x0000002c00208947 */ /* 0x000ff40003800000 */
[----:B------:R-:W0:Y:S01]  /*21b0*/  LDC.64 R106, c[0x0][0x5b8] ;  /* 0x00016e00ff6a7b82 */ /* 0x000e220000000a00 */
[----:B------:R-:W-:-:S07]  /*21c0*/  ULDC.64 UR4, c[0x0][0x5c0] ;  /* 0x0001700000047ab9 */ /* 0x000fce0000000a00 */
[----:B------:R-:W1:Y:S08]  /*21d0*/  LDC.64 R108, c[0x0][0x5b0] ;  /* 0x00016c00ff6c7b82 */ /* 0x000e700000000a00 */
[----:B------:R-:W2:Y:S01]  /*21e0*/  LDC.64 R110, c[0x0][0x5a8] ;  /* 0x00016a00ff6e7b82 */ /* 0x000ea20000000a00 */
[-C--:B0-----:R-:W-:Y:S02]  /*21f0*/  IMAD R6, R9, R106.reuse, RZ ;  /* 0x0000006a09067224 */ /* 0x081fe400078e02ff */
[----:B------:R-:W-:-:S04]  /*2200*/  IMAD.WIDE.U32 R4, R19, R106, R92 ;  /* 0x0000006a13047225 */ /* 0x000fc800078e005c */
[----:B------:R-:W-:Y:S01]  /*2210*/  IMAD R105, R19, R107, R6 ;  /* 0x0000006b13697224 */ /* 0x000fe200078e0206 */
[----:B------:R-:W-:Y:S01]  /*2220*/  IADD3 R6, P0, R12, R4, RZ ;  /* 0x000000040c067210 */ /* 0x000fe20007f1e0ff */
[----:B-1----:R-:W-:-:S03]  /*2230*/  IMAD R4, R21, R108, RZ ;  /* 0x0000006c15047224 */ /* 0x002fc600078e02ff */
[----:B------:R-:W-:Y:S01]  /*2240*/  IADD3.X R7, R13, R5, R105, P0, !PT ;  /* 0x000000050d077210 */ /* 0x000fe200007fe469 */
[C---:B------:R-:W-:Y:S02]  /*2250*/  IMAD R107, R20.reuse, R109, R4 ;  /* 0x0000006d146b7224 */ /* 0x040fe400078e0204 */
[----:B------:R-:W-:-:S04]  /*2260*/  IMAD.WIDE.U32 R4, R20, R108, R6 ;  /* 0x0000006c14047225 */ /* 0x000fc800078e0006 */
[----:B------:R-:W-:Y:S01]  /*2270*/  IMAD.IADD R5, R5, 0x1, R107 ;  /* 0x0000000105057824 */ /* 0x000fe200078e026b */
[----:B--2---:R-:W-:-:S04]  /*2280*/  LEA R10, P0, R4, R110, 0x1 ;  /* 0x0000006e040a7211 */ /* 0x004fc800078008ff */
[----:B------:R-:W-:-:S05]  /*2290*/  LEA.HI.X R11, R4, R111, R5, 0x1, P0 ;  /* 0x0000006f040b7211 */ /* 0x000fca00000f0c05 */
[----:B------:R-:W2:Y:S01]  /*22a0*/  @P1 LDG.E.LTC128B.U16 R18, desc[UR36][R10.64] ;  /* 0x000000240a121981 */ /* 0x000ea2000c1e1520 */
[----:B------:R-:W-:Y:S01]  /*22b0*/  IMAD.WIDE.U32 R4, R20, R108, R12 ;  /* 0x0000006c14047225 */ /* 0x000fe200078e000c */
[----:B------:R-:W-:Y:S02]  /*22c0*/  BSSY B1, `(.L_x_34) ;  /* 0x0000015000017945 */ /* 0x000fe40003800000 */
[----:B------:R-:W-:-:S04]  /*22d0*/  IADD3 R14, P0, R92, R4, RZ ;  /* 0x000000045c0e7210 */ /* 0x000fc80007f1e0ff */
[----:B------:R-:W-:Y:S02]  /*22e0*/  IADD3.X R15, R93, R107, R5, P0, !PT ;  /* 0x0000006b5d0f7210 */ /* 0x000fe400007fe405 */
[----:B------:R-:W-:Y:S01]  /*22f0*/  LEA R8, P0, R104, UR4, 0x1 ;  /* 0x0000000468087c11 */ /* 0x000fe2000f8008ff */
[----:B------:R-:W-:-:S03]  /*2300*/  IMAD.WIDE.U32 R14, R19, R106, R14 ;  /* 0x0000006a130e7225 */ /* 0x000fc600078e000e */
[----:B------:R-:W-:Y:S02]  /*2310*/  LEA.HI.X R9, R104, UR5, R113, 0x1, P0 ;  /* 0x0000000568097c11 */ /* 0x000fe400080f0c71 */
[----:B------:R-:W-:-:S04]  /*2320*/  ISETP.GT.AND P0, PT, R3, 0x1, PT ;  /* 0x000000010300780c */ /* 0x000fc80003f04270 */
[----:B------:R-:W-:Y:S01]  /*2330*/  ISETP.GT.AND P3, PT, R0, RZ, P0 ;  /* 0x000000ff0000720c */ /* 0x000fe20000764270 */
[----:B--2---:R-:W-:-:S05]  /*2340*/  HADD2.F32 R4, -RZ, R18.H0_H0 ;  /* 0x20000012ff047230 */ /* 0x004fca0000004100 */
[----:B------:R-:W-:Y:S01]  /*2350*/  FMUL R5, R4, R89 ;  /* 0x0000005904057220 */ /* 0x000fe20000400000 */
[----:B------:R-:W-:-:S03]  /*2360*/  LEA R4, P4, R14, R110, 0x1 ;  /* 0x0000006e0e047211 */ /* 0x000fc600078808ff */
[----:B------:R-:W-:-:S05]  /*2370*/  FFMA R5, R24, R88, R5 ;  /* 0x0000005818057223 */ /* 0x000fca0000000005 */
[----:B------:R-:W-:Y:S01]  /*2380*/  F2FP.F16.F32.PACK_AB R10, RZ, R5 ;  /* 0x00000005ff0a723e */ /* 0x000fe200000000ff */
[----:B------:R-:W-:-:S03]  /*2390*/  IMAD.IADD R5, R105, 0x1, R15 ;  /* 0x0000000169057824 */ /* 0x000fc600078e020f */
[----:B------:R-:W-:Y:S01]  /*23a0*/  PRMT R11, R10, 0x7610, R11 ;  /* 0x000076100a0b7816 */ /* 0x000fe2000000000b */
[----:B------:R-:W-:Y:S01]  /*23b0*/  IMAD.SHL.U32 R10, R108, 0x8, RZ ;  /* 0x000000086c0a7824 */ /* 0x000fe200078e00ff */
[----:B------:R-:W-:-:S03]  /*23c0*/  LEA.HI.X R5, R14, R111, R5, 0x1, P4 ;  /* 0x0000006f0e057211 */ /* 0x000fc600020f0c05 */
[----:B------:R0:W-:Y:S02]  /*23d0*/  @P1 STG.E.U16 desc[UR36][R8.64], R11 ;  /* 0x0000000b08001986 */ /* 0x0001e4000c101524 */
[----:B0-----:R-:W-:Y:S01]  /*23e0*/  SHF.L.U64.HI R11, R108, 0x3, R109 ;  /* 0x000000036c0b7819 */ /* 0x001fe2000001026d */
[----:B------:R-:W-:Y:S06]  /*23f0*/  @!P3 BRA `(.L_x_35) ;  /* 0x000000000004b947 */ /* 0x000fec0003800000 */
[----:B------:R0:W5:Y:S02]  /*2400*/  LDG.E.LTC128B.U16 R18, desc[UR36][R4.64+0x2] ;  /* 0x0000022404127981 */ /* 0x000164000c1e1520 */
.L_x_35:
[----:B------:R-:W-:Y:S05]  /*2410*/  BSYNC B1 ;  /* 0x0000000000017941 */ /* 0x000fea0003800000 */
.L_x_34:
[----:B------:R-:W-:Y:S01]  /*2420*/  IMAD.WIDE.U32 R10, R20, R108, R10 ;  /* 0x0000006c140a7225 */ /* 0x000fe200078e000a */
[----:B------:R-:W-:-:S03]  /*2430*/  ISETP.GT.AND P2, PT, R0, 0x8, P2 ;  /* 0x000000080000780c */ /* 0x000fc60001744270 */
[----:B-----5:R-:W-:Y:S01]  /*2440*/  HADD2.F32 R14, -RZ, R18.H0_H0 ;  /* 0x20000012ff0e7230 */ /* 0x020fe20000004100 */
[----:B------:R-:W-:Y:S01]  /*2450*/  IADD3 R6, P1, R6, R10, RZ ;  /* 0x0000000a06067210 */ /* 0x000fe20007f3e0ff */
[----:B------:R-:W-:-:S03]  /*2460*/  IMAD.IADD R107, R107, 0x1, R11 ;  /* 0x000000016b6b7824 */ /* 0x000fc600078e020b */
[----:B------:R-:W-:Y:S01]  /*2470*/  FMUL R14, R14, R89 ;  /* 0x000000590e0e7220 */ /* 0x000fe20000400000 */
[----:B------:R-:W-:-:S03]  /*2480*/  IMAD.X R7, R107, 0x1, R7, P1 ;  /* 0x000000016b077824 */ /* 0x000fc600008e0607 */
[----:B------:R-:W-:Y:S01]  /*2490*/  FFMA R25, R25, R88, R14 ;  /* 0x0000005819197223 */ /* 0x000fe2000000000e */
[----:B------:R-:W-:-:S04]  /*24a0*/  LEA R14, P1, R6, R110, 0x1 ;  /* 0x0000006e060e7211 */ /* 0x000fc800078208ff */
[----:B------:R-:W-:Y:S01]  /*24b0*/  LEA.HI.X R15, R6, R111, R7, 0x1, P1 ;  /* 0x0000006f060f7211 */ /* 0x000fe200008f0c07 */
[----:B------:R-:W-:Y:S01]  /*24c0*/  @P3 IMAD.MOV.U32 R6, RZ, RZ, R8 ;  /* 0x000000ffff063224 */ /* 0x000fe200078e0008 */
[----:B------:R-:W-:Y:S01]  /*24d0*/  F2FP.F16.F32.PACK_AB R25, RZ, R25 ;  /* 0x00000019ff19723e */ /* 0x000fe200000000ff */
[----:B------:R-:W-:-:S05]  /*24e0*/  @P3 IMAD.MOV.U32 R7, RZ, RZ, R9 ;  /* 0x000000ffff073224 */ /* 0x000fca00078e0009 */
[----:B------:R1:W-:Y:S04]  /*24f0*/  @P3 STG.E.U16 desc[UR36][R6.64+0x2], R25 ;  /* 0x0000021906003986 */ /* 0x0003e8000c101524 */
[----:B------:R-:W2:Y:S01]  /*2500*/  @P2 LDG.E.LTC128B.U16 R18, desc[UR36][R14.64] ;  /* 0x000000240e122981 */ /* 0x000ea2000c1e1520 */
[----:B------:R-:W-:Y:S01]  /*2510*/  IADD3 R12, P1, P3, R92, R10, R12 ;  /* 0x0000000a5c0c7210 */ /* 0x000fe20007b3e00c */
[----:B------:R-:W-:Y:S01]  /*2520*/  BSSY B1, `(.L_x_36) ;  /* 0x0000011000017945 */ /* 0x000fe20003800000 */
[----:B------:R-:W-:Y:S02]  /*2530*/  ISETP.GT.AND P0, PT, R0, 0x8, P0 ;  /* 0x000000080000780c */ /* 0x000fe40000704270 */
[----:B------:R-:W-:-:S03]  /*2540*/  IADD3.X R13, R93, R107, R13, P1, P3 ;  /* 0x0000006b5d0d7210 */ /* 0x000fc60000fe640d */
[----:B------:R-:W-:Y:S01]  /*2550*/  IMAD.WIDE.U32 R12, R19, R106, R12 ;  /* 0x0000006a130c7225 */ /* 0x000fe200078e000c */
[----:B------:R-:W-:-:S03]  /*2560*/  SHF.L.U64.HI R19, R94, 0x1, R95 ;  /* 0x000000015e137819 */ /* 0x000fc6000001025f */
[----:B------:R-:W-:Y:S01]  /*2570*/  IMAD.IADD R13, R105, 0x1, R13 ;  /* 0x00000001690d7824 */ /* 0x000fe200078e020d */
[----:B-1----:R-:W-:-:S04]  /*2580*/  LEA R6, P3, R12, R110, 0x1 ;  /* 0x0000006e0c067211 */ /* 0x002fc800078608ff */
[----:B------:R-:W-:Y:S01]  /*2590*/  LEA.HI.X R7, R12, R111, R13, 0x1, P3 ;  /* 0x0000006f0c077211 */ /* 0x000fe200018f0c0d */
[----:B--2---:R-:W-:-:S05]  /*25a0*/  HADD2.F32 R10, -RZ, R18.H0_H0 ;  /* 0x20000012ff0a7230 */ /* 0x004fca0000004100 */
[----:B------:R-:W-:Y:S01]  /*25b0*/  FMUL R11, R10, R89 ;  /* 0x000000590a0b7220 */ /* 0x000fe20000400000 */
[----:B------:R-:W-:-:S03]  /*25c0*/  LEA R10, P1, R94, R8, 0x1 ;  /* 0x000000085e0a7211 */ /* 0x000fc600078208ff */
[----:B------:R-:W-:-:S05]  /*25d0*/  FFMA R11, R26, R88, R11 ;  /* 0x000000581a0b7223 */ /* 0x000fca000000000b */
[----:B------:R-:W-:Y:S01]  /*25e0*/  F2FP.F16.F32.PACK_AB R14, RZ, R11 ;  /* 0x0000000bff0e723e */ /* 0x000fe200000000ff */
[----:B------:R-:W-:-:S05]  /*25f0*/  IMAD.X R11, R19, 0x1, R9, P1 ;  /* 0x00000001130b7824 */ /* 0x000fca00008e0609 */
[----:B------:R1:W-:Y:S01]  /*2600*/  @P2 STG.E.U16 desc[UR36][R10.64], R14 ;  /* 0x0000000e0a002986 */ /* 0x0003e2000c101524 */
[----:B------:R-:W-:Y:S05]  /*2610*/  @!P0 BRA `(.L_x_37) ;  /* 0x0000000000048947 */ /* 0x000fea0003800000 */
[----:B------:R2:W5:Y:S02]  /*2620*/  LDG.E.LTC128B.U16 R18, desc[UR36][R6.64+0x2] ;  /* 0x0000022406127981 */ /* 0x000564000c1e1520 */
.L_x_37:
[----:B------:R-:W-:Y:S05]  /*2630*/  BSYNC B1 ;  /* 0x0000000000017941 */ /* 0x000fea0003800000 */
.L_x_36:
[----:B-----5:R-:W-:Y:S01]  /*2640*/  HADD2.F32 R12, -RZ, R18.H0_H0 ;  /* 0x20000012ff0c7230 */ /* 0x020fe20000004100 */
[----:B------:R-:W-:Y:S01]  /*2650*/  ISETP.GT.AND P1, PT, R3, 0x8, PT ;  /* 0x000000080300780c */ /* 0x000fe20003f24270 */
[----:B------:R-:W-:Y:S03]  /*2660*/  BSSY B1, `(.L_x_38) ;  /* 0x0000008000017945 */ /* 0x000fe60003800000 */
[----:B------:R-:W-:Y:S01]  /*2670*/  FMUL R12, R12, R89 ;  /* 0x000000590c0c7220 */ /* 0x000fe20000400000 */
[----:B------:R-:W-:-:S03]  /*2680*/  ISETP.GT.AND P2, PT, R0, RZ, P1 ;  /* 0x000000ff0000720c */ /* 0x000fc60000f44270 */
[----:B------:R-:W-:-:S05]  /*2690*/  FFMA R12, R27, R88, R12 ;  /* 0x000000581b0c7223 */ /* 0x000fca000000000c */
[----:B------:R-:W-:-:S05]  /*26a0*/  F2FP.F16.F32.PACK_AB R12, RZ, R12 ;  /* 0x0000000cff0c723e */ /* 0x000fca00000000ff */
[----:B------:R3:W-:Y:S01]  /*26b0*/  @P0 STG.E.U16 desc[UR36][R10.64+0x2], R12 ;  /* 0x0000020c0a000986 */ /* 0x0007e2000c101524 */
[----:B------:R-:W-:Y:S05]  /*26c0*/  @!P2 BRA `(.L_x_39) ;  /* 0x000000000004a947 */ /* 0x000fea0003800000 */
[----:B------:R4:W5:Y:S02]  /*26d0*/  LDG.E.LTC128B.U16 R18, desc[UR36][R4.64+0x10] ;  /* 0x0000102404127981 */ /* 0x000964000c1e1520 */
.L_x_39:
[----:B------:R-:W-:Y:S05]  /*26e0*/  BSYNC B1 ;  /* 0x0000000000017941 */ /* 0x000fea0003800000 */
.L_x_38:
[----:B---3-5:R-:W-:Y:S01]  /*26f0*/  HADD2.F32 R12, -RZ, R18.H0_H0 ;  /* 0x20000012ff0c7230 */ /* 0x028fe20000004100 */
        /* <DEDUP_REMOVED lines=9> */
.L_x_41:
[----:B------:R-:W-:Y:S05]  /*2790*/  BSYNC B1 ;  /* 0x0000000000017941 */ /* 0x000fea0003800000 */
.L_x_40:
[----:B-----5:R-:W-:Y:S01]  /*27a0*/  HADD2.F32 R12, -RZ, R18.H0_H0 ;  /* 0x20000012ff0c7230 */ /* 0x020fe20000004100 */
[----:B------:R-:W-:Y:S01]  /*27b0*/  ISETP.GT.AND P1, PT, R0, 0x8, P1 ;  /* 0x000000080000780c */ /* 0x000fe20000f24270 */
[----:B------:R-:W-:Y:S03]  /*27c0*/  BSSY B1, `(.L_x_42) ;  /* 0x0000007000017945 */ /* 0x000fe60003800000 */
[----:B------:R-:W-:-:S04]  /*27d0*/  FMUL R12, R12, R89 ;  /* 0x000000590c0c7220 */ /* 0x000fc80000400000 */
[----:B------:R-:W-:-:S05]  /*27e0*/  FFMA R12, R29, R88, R12 ;  /* 0x000000581d0c7223 */ /* 0x000fca000000000c */
[----:B------:R-:W-:-:S05]  /*27f0*/  F2FP.F16.F32.PACK_AB R12, RZ, R12 ;  /* 0x0000000cff0c723e */ /* 0x000fca00000000ff */
[----:B------:R0:W-:Y:S01]  /*2800*/  @P3 STG.E.U16 desc[UR36][R8.64+0x12], R12 ;  /* 0x0000120c08003986 */ /* 0x0001e2000c101524 */
[----:B------:R-:W-:Y:S05]  /*2810*/  @!P1 BRA `(.L_x_43) ;  /* 0x0000000000049947 */ /* 0x000fea0003800000 */
[----:B------:R0:W5:Y:S02]  /*2820*/  LDG.E.LTC128B.U16 R18, desc[UR36][R6.64+0x10] ;  /* 0x0000102406127981 */ /* 0x000164000c1e1520 */
.L_x_43:
[----:B------:R-:W-:Y:S05]  /*2830*/  BSYNC B1 ;  /* 0x0000000000017941 */ /* 0x000fea0003800000 */
.L_x_42:
[----:B0----5:R-:W-:Y:S01]  /*2840*/  HADD2.F32 R12, -RZ, R18.H0_H0 ;  /* 0x20000012ff0c7230 */ /* 0x021fe20000004100 */
[----:B------:R-:W-:Y:S01]  /*2850*/  ISETP.GT.AND P0, PT, R0, 0x8, P0 ;  /* 0x000000080000780c */ /* 0x000fe20000704270 */
[----:B------:R-:W-:Y:S03]  /*2860*/  BSSY B1, `(.L_x_44) ;  /* 0x0000007000017945 */ /* 0x000fe60003800000 */
[----:B---3--:R-:W-:-:S04]  /*2870*/  FMUL R13, R12, R89 ;  /* 0x000000590c0d7220 */ /* 0x008fc80000400000 */
[----:B------:R-:W-:-:S05]  /*2880*/  FFMA R13, R30, R88, R13 ;  /* 0x000000581e0d7223 */ /* 0x000fca000000000d */
[----:B------:R-:W-:-:S05]  /*2890*/  F2FP.F16.F32.PACK_AB R13, RZ, R13 ;  /* 0x0000000dff0d723e */ /* 0x000fca00000000ff */
[----:B------:R0:W-:Y:S01]  /*28a0*/  @P1 STG.E.U16 desc[UR36][R10.64+0x10], R13 ;  /* 0x0000100d0a001986 */ /* 0x0001e2000c101524 */
[----:B------:R-:W-:Y:S05]  /*28b0*/  @!P0 BRA `(.L_x_45) ;  /* 0x0000000000048947 */ /* 0x000fea0003800000 */
[----:B------:R3:W5:Y:S02]  /*28c0*/  LDG.E.LTC128B.U16 R18, desc[UR36][R6.64+0x12] ;  /* 0x0000122406127981 */ /* 0x000764000c1e1520 */
.L_x_45:
[----:B------:R-:W-:Y:S05]  /*28d0*/  BSYNC B1 ;  /* 0x0000000000017941 */ /* 0x000fea0003800000 */
.L_x_44:
        /* <DEDUP_REMOVED lines=10> */
.L_x_47:
[----:B------:R-:W-:Y:S05]  /*2980*/  BSYNC B1 ;  /* 0x0000000000017941 */ /* 0x000fea0003800000 */
.L_x_46:
[----:B0----5:R-:W-:Y:S01]  /*2990*/  HADD2.F32 R12, -RZ, R18.H0_H0 ;  /* 0x20000012ff0c7230 */ /* 0x021fe20000004100 */
        /* <DEDUP_REMOVED lines=9> */
.L_x_49:
[----:B------:R-:W-:Y:S05]  /*2a30*/  BSYNC B1 ;  /* 0x0000000000017941 */ /* 0x000fea0003800000 */
.L_x_48:
        /* <DEDUP_REMOVED lines=9> */
.L_x_51:
[----:B------:R-:W-:Y:S05]  /*2ad0*/  BSYNC B1 ;  /* 0x0000000000017941 */ /* 0x000fea0003800000 */
.L_x_50:
[----:B0----5:R-:W-:Y:S01]  /*2ae0*/  HADD2.F32 R12, -RZ, R18.H0_H0 ;  /* 0x20000012ff0c7230 */ /* 0x021fe20000004100 */
        /* <DEDUP_REMOVED lines=8> */
.L_x_53:
[----:B------:R-:W-:Y:S05]  /*2b70*/  BSYNC B1 ;  /* 0x0000000000017941 */ /* 0x000fea0003800000 */
.L_x_52:
        /* <DEDUP_REMOVED lines=10> */
.L_x_55:
[----:B------:R-:W-:Y:S05]  /*2c20*/  BSYNC B1 ;  /* 0x0000000000017941 */ /* 0x000fea0003800000 */
.L_x_54:
        /* <DEDUP_REMOVED lines=10> */
.L_x_57:
[----:B------:R-:W-:Y:S05]  /*2cd0*/  BSYNC B1 ;  /* 0x0000000000017941 */ /* 0x000fea0003800000 */
.L_x_56:
        /* <DEDUP_REMOVED lines=9> */
.L_x_59:
[----:B------:R-:W-:Y:S05]  /*2d70*/  BSYNC B1 ;  /* 0x0000000000017941 */ /* 0x000fea0003800000 */
.L_x_58:
        /* <DEDUP_REMOVED lines=9> */
.L_x_61:
[----:B------:R-:W-:Y:S05]  /*2e10*/  BSYNC B1 ;  /* 0x0000000000017941 */ /* 0x000fea0003800000 */
.L_x_60:
        /* <DEDUP_REMOVED lines=10> */
.L_x_63:
[----:B------:R-:W-:Y:S05]  /*2ec0*/  BSYNC B1 ;  /* 0x0000000000017941 */ /* 0x000fea0003800000 */
.L_x_62:
        /* <DEDUP_REMOVED lines=10> */
.L_x_65:
[----:B------:R-:W-:Y:S05]  /*2f70*/  BSYNC B1 ;  /* 0x0000000000017941 */ /* 0x000fea0003800000 */
.L_x_64:
        /* <DEDUP_REMOVED lines=9> */
.L_x_67:
[----:B------:R-:W-:Y:S05]  /*3010*/  BSYNC B1 ;  /* 0x0000000000017941 */ /* 0x000fea0003800000 */
.L_x_66:
        /* <DEDUP_REMOVED lines=9> */
.L_x_69:
[----:B------:R-:W-:Y:S05]  /*30b0*/  BSYNC B1 ;  /* 0x0000000000017941 */ /* 0x000fea0003800000 */
.L_x_68:
        /* <DEDUP_REMOVED lines=10> */
.L_x_71:
[----:B------:R-:W-:Y:S05]  /*3160*/  BSYNC B1 ;  /* 0x0000000000017941 */ /* 0x000fea0003800000 */
.L_x_70:
        /* <DEDUP_REMOVED lines=10> */
.L_x_73:
[----:B------:R-:W-:Y:S05]  /*3210*/  BSYNC B1 ;  /* 0x0000000000017941 */ /* 0x000fea0003800000 */
.L_x_72:
        /* <DEDUP_REMOVED lines=9> */
.L_x_75:
[----:B------:R-:W-:Y:S05]  /*32b0*/  BSYNC B1 ;  /* 0x0000000000017941 */ /* 0x000fea0003800000 */
.L_x_74:
        /* <DEDUP_REMOVED lines=9> */
.L_x_77:
[----:B------:R-:W-:Y:S05]  /*3350*/  BSYNC B1 ;  /* 0x0000000000017941 */ /* 0x000fea0003800000 */
.L_x_76:
        /* <DEDUP_REMOVED lines=10> */
.L_x_79:
[----:B------:R-:W-:Y:S05]  /*3400*/  BSYNC B1 ;  /* 0x0000000000017941 */ /* 0x000fea0003800000 */
.L_x_78:
        /* <DEDUP_REMOVED lines=10> */
.L_x_81:
[----:B------:R-:W-:Y:S05]  /*34b0*/  BSYNC B1 ;  /* 0x0000000000017941 */ /* 0x000fea0003800000 */
.L_x_80:
        /* <DEDUP_REMOVED lines=9> */
.L_x_83:
[----:B------:R-:W-:Y:S05]  /*3550*/  BSYNC B1 ;  /* 0x0000000000017941 */ /* 0x000fea0003800000 */
.L_x_82:
        /* <DEDUP_REMOVED lines=9> */
.L_x_85:
[----:B------:R-:W-:Y:S05]  /*35f0*/  BSYNC B1 ;  /* 0x0000000000017941 */ /* 0x000fea0003800000 */
.L_x_84:
        /* <DEDUP_REMOVED lines=10> */
.L_x_87:
[----:B------:R-:W-:Y:S05]  /*36a0*/  BSYNC B1 ;  /* 0x0000000000017941 */ /* 0x000fea0003800000 */
.L_x_86:
        /* <DEDUP_REMOVED lines=10> */
.L_x_89:
[----:B------:R-:W-:Y:S05]  /*3750*/  BSYNC B1 ;  /* 0x0000000000017941 */ /* 0x000fea0003800000 */
.L_x_88:
        /* <DEDUP_REMOVED lines=9> */
.L_x_91:
[----:B------:R-:W-:Y:S05]  /*37f0*/  BSYNC B1 ;  /* 0x0000000000017941 */ /* 0x000fea0003800000 */
.L_x_90:
        /* <DEDUP_REMOVED lines=9> */
.L_x_93:
[----:B------:R-:W-:Y:S05]  /*3890*/  BSYNC B1 ;  /* 0x0000000000017941 */ /* 0x000fea0003800000 */
.L_x_92:
        /* <DEDUP_REMOVED lines=10> */
.L_x_95:
[----:B------:R-:W-:Y:S05]  /*3940*/  BSYNC B1 ;  /* 0x0000000000017941 */ /* 0x000fea0003800000 */
.L_x_94:
        /* <DEDUP_REMOVED lines=10> */
.L_x_97:
[----:B------:R-:W-:Y:S05]  /*39f0*/  BSYNC B1 ;  /* 0x0000000000017941 */ /* 0x000fea0003800000 */
.L_x_96:
        /* <DEDUP_REMOVED lines=9> */
.L_x_99:
[----:B------:R-:W-:Y:S05]  /*3a90*/  BSYNC B1 ;  /* 0x0000000000017941 */ /* 0x000fea0003800000 */
.L_x_98:
        /* <DEDUP_REMOVED lines=9> */
.L_x_101:
[----:B------:R-:W-:Y:S05]  /*3b30*/  BSYNC B1 ;  /* 0x0000000000017941 */ /* 0x000fea0003800000 */
.L_x_100:
        /* <DEDUP_REMOVED lines=10> */
.L_x_103:
[----:B------:R-:W-:Y:S05]  /*3be0*/  BSYNC B1 ;  /* 0x0000000000017941 */ /* 0x000fea0003800000 */
.L_x_102:
        /* <DEDUP_REMOVED lines=10> */
.L_x_105:
[----:B------:R-:W-:Y:S05]  /*3c90*/  BSYNC B1 ;  /* 0x0000000000017941 */ /* 0x000fea0003800000 */
.L_x_104:
        /* <DEDUP_REMOVED lines=9> */
.L_x_107:
[----:B------:R-:W-:Y:S05]  /*3d30*/  BSYNC B1 ;  /* 0x0000000000017941 */ /* 0x000fea0003800000 */
.L_x_106:
        /* <DEDUP_REMOVED lines=9> */
.L_x_109:
[----:B------:R-:W-:Y:S05]  /*3dd0*/  BSYNC B1 ;  /* 0x0000000000017941 */ /* 0x000fea0003800000 */
.L_x_108:
        /* <DEDUP_REMOVED lines=10> */
.L_x_111:
[----:B------:R-:W-:Y:S05]  /*3e80*/  BSYNC B1 ;  /* 0x0000000000017941 */ /* 0x000fea0003800000 */
.L_x_110:
        /* <DEDUP_REMOVED lines=10> */
.L_x_113:
[----:B------:R-:W-:Y:S05]  /*3f30*/  BSYNC B1 ;  /* 0x0000000000017941 */ /* 0x000fea0003800000 */
.L_x_112:
        /* <DEDUP_REMOVED lines=9> */
.L_x_115:
[----:B------:R-:W-:Y:S05]  /*3fd0*/  BSYNC B1 ;  /* 0x0000000000017941 */ /* 0x000fea0003800000 */
.L_x_114:
        /* <DEDUP_REMOVED lines=9> */
.L_x_117:
[----:B------:R-:W-:Y:S05]  /*4070*/  BSYNC B1 ;  /* 0x0000000000017941 */ /* 0x000fea0003800000 */
.L_x_116:
        /* <DEDUP_REMOVED lines=10> */
.L_x_119:
[----:B------:R-:W-:Y:S05]  /*4120*/  BSYNC B1 ;  /* 0x0000000000017941 */ /* 0x000fea0003800000 */
.L_x_118:
        /* <DEDUP_REMOVED lines=10> */
.L_x_121:
[----:B------:R-:W-:Y:S05]  /*41d0*/  BSYNC B1 ;  /* 0x0000000000017941 */ /* 0x000fea0003800000 */
.L_x_120:
        /* <DEDUP_REMOVED lines=9> */
.L_x_123:
[----:B------:R-:W-:Y:S05]  /*4270*/  BSYNC B1 ;  /* 0x0000000000017941 */ /* 0x000fea0003800000 */
.L_x_122:
        /* <DEDUP_REMOVED lines=9> */
.L_x_125:
[----:B------:R-:W-:Y:S05]  /*4310*/  BSYNC B1 ;  /* 0x0000000000017941 */ /* 0x000fea0003800000 */
.L_x_124:
        /* <DEDUP_REMOVED lines=10> */
.L_x_127:
[----:B------:R-:W-:Y:S05]  /*43c0*/  BSYNC B1 ;  /* 0x0000000000017941 */ /* 0x000fea0003800000 */
.L_x_126:
        /* <DEDUP_REMOVED lines=10> */
.L_x_129:
[----:B------:R-:W-:Y:S05]  /*4470*/  BSYNC B1 ;  /* 0x0000000000017941 */ /* 0x000fea0003800000 */
.L_x_128:
        /* <DEDUP_REMOVED lines=9> */
.L_x_131:
[----:B------:R-:W-:Y:S05]  /*4510*/  BSYNC B1 ;  /* 0x0000000000017941 */ /* 0x000fea0003800000 */
.L_x_130:
        /* <DEDUP_REMOVED lines=9> */
.L_x_133:
[----:B------:R-:W-:Y:S05]  /*45b0*/  BSYNC B1 ;  /* 0x0000000000017941 */ /* 0x000fea0003800000 */
.L_x_132:
        /* <DEDUP_REMOVED lines=10> */
.L_x_135:
[----:B------:R-:W-:Y:S05]  /*4660*/  BSYNC B1 ;  /* 0x0000000000017941 */ /* 0x000fea0003800000 */
.L_x_134:
        /* <DEDUP_REMOVED lines=10> */
.L_x_137:
[----:B------:R-:W-:Y:S05]  /*4710*/  BSYNC B1 ;  /* 0x0000000000017941 */ /* 0x000fea0003800000 */
.L_x_136:
        /* <DEDUP_REMOVED lines=9> */
.L_x_139:
[----:B------:R-:W-:Y:S05]  /*47b0*/  BSYNC B1 ;  /* 0x0000000000017941 */ /* 0x000fea0003800000 */
.L_x_138:
        /* <DEDUP_REMOVED lines=9> */
.L_x_141:
[----:B------:R-:W-:Y:S05]  /*4850*/  BSYNC B1 ;  /* 0x0000000000017941 */ /* 0x000fea0003800000 */
.L_x_140:
        /* <DEDUP_REMOVED lines=10> */
.L_x_143:
[----:B------:R-:W-:Y:S05]  /*4900*/  BSYNC B1 ;  /* 0x0000000000017941 */ /* 0x000fea0003800000 */
.L_x_142:
        /* <DEDUP_REMOVED lines=10> */
.L_x_145:
[----:B------:R-:W-:Y:S05]  /*49b0*/  BSYNC B1 ;  /* 0x0000000000017941 */ /* 0x000fea0003800000 */
.L_x_144:
        /* <DEDUP_REMOVED lines=9> */
.L_x_147:
[----:B------:R-:W-:Y:S05]  /*4a50*/  BSYNC B1 ;  /* 0x0000000000017941 */ /* 0x000fea0003800000 */
.L_x_146:
        /* <DEDUP_REMOVED lines=9> */
.L_x_149:
[----:B------:R-:W-:Y:S05]  /*4af0*/  BSYNC B1 ;  /* 0x0000000000017941 */ /* 0x000fea0003800000 */
.L_x_148:
        /* <DEDUP_REMOVED lines=10> */
.L_x_151:
[----:B------:R-:W-:Y:S05]  /*4ba0*/  BSYNC B1 ;  /* 0x0000000000017941 */ /* 0x000fea0003800000 */
.L_x_150:
        /* <DEDUP_REMOVED lines=10> */
.L_x_153:
[----:B------:R-:W-:Y:S05]  /*4c50*/  BSYNC B1 ;  /* 0x0000000000017941 */ /* 0x000fea0003800000 */
.L_x_152:
[----:B0---45:R-:W-:Y:S01]  /*4c60*/  HADD2.F32 R4, -RZ, R18.H0_H0 ;  /* 0x20000012ff047230 */ /* 0x031fe20000004100 */
        /* <DEDUP_REMOVED lines=8> */
.L_x_155:
[----:B------:R-:W-:Y:S05]  /*4cf0*/  BSYNC B1 ;  /* 0x0000000000017941 */ /* 0x000fea0003800000 */
.L_x_154:
[----:B0----5:R-:W-:Y:S01]  /*4d00*/  HADD2.F32 R4, -RZ, R18.H0_H0 ;  /* 0x20000012ff047230 */ /* 0x021fe20000004100 */
[----:B------:R-:W-:Y:S01]  /*4d10*/  ISETP.GT.AND P0, PT, R0, 0x8, P0 ;  /* 0x000000080000780c */ /* 0x000fe20000704270 */
[----:B------:R-:W-:Y:S01]  /*4d20*/  @P1 IMAD.MOV.U32 R5, RZ, RZ, R11 ;  /* 0x000000ffff051224 */ /* 0x000fe200078e000b */
[----:B------:R-:W-:Y:S02]  /*4d30*/  BSSY B1, `(.L_x_156) ;  /* 0x0000008000017945 */ /* 0x000fe40003800000 */
[----:B------:R-:W-:Y:S01]  /*4d40*/  FMUL R3, R4, R89 ;  /* 0x0000005904037220 */ /* 0x000fe20000400000 */
[----:B------:R-:W-:-:S03]  /*4d50*/  @P1 IMAD.MOV.U32 R4, RZ, RZ, R10 ;  /* 0x000000ffff041224 */ /* 0x000fc600078e000a */
[----:B------:R-:W-:-:S05]  /*4d60*/  FFMA R3, R86, R88, R3 ;  /* 0x0000005856037223 */ /* 0x000fca0000000003 */
[----:B------:R-:W-:-:S05]  /*4d70*/  F2FP.F16.F32.PACK_AB R3, RZ, R3 ;  /* 0x00000003ff03723e */ /* 0x000fca00000000ff */
[----:B------:R0:W-:Y:S01]  /*4d80*/  @P1 STG.E.U16 desc[UR36][R4.64+0xf0], R3 ;  /* 0x0000f00304001986 */ /* 0x0001e2000c101524 */
[----:B------:R-:W-:Y:S05]  /*4d90*/  @!P0 BRA `(.L_x_157) ;  /* 0x0000000000048947 */ /* 0x000fea0003800000 */
[----:B------:R0:W5:Y:S02]  /*4da0*/  LDG.E.LTC128B.U16 R18, desc[UR36][R6.64+0xf2] ;  /* 0x0000f22406127981 */ /* 0x000164000c1e1520 */
.L_x_157:
[----:B------:R-:W-:Y:S05]  /*4db0*/  BSYNC B1 ;  /* 0x0000000000017941 */ /* 0x000fea0003800000 */
.L_x_156:
[----:B------:R-:W-:Y:S05]  /*4dc0*/  @!P0 BRA `(.L_x_158) ;  /* 0x0000001000b08947 */ /* 0x000fea0003800000 */
[----:B-----5:R-:W-:-:S05]  /*4dd0*/  HADD2.F32 R18, -RZ, R18.H0_H0 ;  /* 0x20000012ff127230 */ /* 0x020fca0000004100 */
[----:B------:R-:W-:-:S04]  /*4de0*/  FMUL R18, R18, R89 ;  /* 0x0000005912127220 */ /* 0x000fc80000400000 */
[----:B------:R-:W-:-:S05]  /*4df0*/  FFMA R18, R87, R88, R18 ;  /* 0x0000005857127223 */ /* 0x000fca0000000012 */
[----:B------:R-:W-:-:S05]  /*4e00*/  F2FP.F16.F32.PACK_AB R18, RZ, R18 ;  /* 0x00000012ff12723e */ /* 0x000fca00000000ff */
[----:B------:R0:W-:Y:S01]  /*4e10*/  STG.E.U16 desc[UR36][R10.64+0xf2], R18 ;  /* 0x0000f2120a007986 */ /* 0x0001e2000c101524 */
[----:B------:R-:W-:Y:S05]  /*4e20*/  BRA `(.L_x_158) ;  /* 0x0000001000987947 */ /* 0x000fea0003800000 */
.L_x_33:
[----:B------:R-:W-:Y:S01]  /*4e30*/  ISETP.GT.AND P3, PT, R3, 0x1, PT ;  /* 0x000000010300780c */ /* 0x000fe20003f64270 */
[----:B------:R-:W-:Y:S01]  /*4e40*/  ULDC.64 UR4, c[0x0][0x5c0] ;  /* 0x0001700000047ab9 */ /* 0x000fe20000000a00 */
[-C--:B------:R-:W-:Y:S01]  /*4e50*/  FMUL R24, R24, R88.reuse ;  /* 0x0000005818187220 */ /* 0x080fe20000400000 */
[----:B------:R-:W-:Y:S01]  /*4e60*/  LEA R4, P4, R104, UR4, 0x1 ;  /* 0x0000000468047c11 */ /* 0x000fe2000f8808ff */
[-C--:B------:R-:W-:Y:S01]  /*4e70*/  FMUL R25, R25, R88.reuse ;  /* 0x0000005819197220 */ /* 0x080fe20000400000 */
[----:B------:R-:W-:Y:S01]  /*4e80*/  ISETP.GT.AND P0, PT, R0, RZ, P3 ;  /* 0x000000ff0000720c */ /* 0x000fe20001f04270 */
[----:B------:R-:W-:Y:S01]  /*4e90*/  FMUL R26, R26, R88 ;  /* 0x000000581a1a7220 */ /* 0x000fe20000400000 */
[----:B------:R-:W-:Y:S01]  /*4ea0*/  F2FP.F16.F32.PACK_AB R24, RZ, R24 ;  /* 0x00000018ff18723e */ /* 0x000fe200000000ff */
[-C--:B------:R-:W-:Y:S01]  /*4eb0*/  FMUL R27, R27, R88.reuse ;  /* 0x000000581b1b7220 */ /* 0x080fe20000400000 */
[----:B------:R-:W-:Y:S01]  /*4ec0*/  LEA.HI.X R5, R104, UR5, R113, 0x1, P4 ;  /* 0x0000000568057c11 */ /* 0x000fe2000a0f0c71 */
[-C--:B------:R-:W-:Y:S01]  /*4ed0*/  FMUL R28, R28, R88.reuse ;  /* 0x000000581c1c7220 */ /* 0x080fe20000400000 */
[----:B------:R-:W-:Y:S01]  /*4ee0*/  F2FP.F16.F32.PACK_AB R25, RZ, R25 ;  /* 0x00000019ff19723e */ /* 0x000fe200000000ff */
[-C--:B------:R-:W-:Y:S01]  /*4ef0*/  FMUL R29, R29, R88.reuse ;  /* 0x000000581d1d7220 */ /* 0x080fe20000400000 */
[----:B------:R-:W-:Y:S01]  /*4f00*/  ISETP.GT.AND P2, PT, R0, 0x8, P2 ;  /* 0x000000080000780c */ /* 0x000fe20001744270 */
[----:B------:R-:W-:Y:S01]  /*4f10*/  @P1 STG.E.U16 desc[UR36][R4.64], R24 ;  /* 0x0000001804001986 */ /* 0x000fe2000c101524 */
[----:B------:R-:W-:Y:S01]  /*4f20*/  ISETP.GT.AND P1, PT, R3, 0x8, PT ;  /* 0x000000080300780c */ /* 0x000fe20003f24270 */
[----:B------:R-:W-:Y:S01]  /*4f30*/  FMUL R30, R30, R88 ;  /* 0x000000581e1e7220 */ /* 0x000fe20000400000 */
[C---:B------:R-:W-:Y:S01]  /*4f40*/  SHF.L.U64.HI R7, R94.reuse, 0x1, R95 ;  /* 0x000000015e077819 */ /* 0x040fe2000001025f */
[----:B------:R-:W-:Y:S01]  /*4f50*/  @P0 STG.E.U16 desc[UR36][R4.64+0x2], R25 ;  /* 0x0000021904000986 */ /* 0x000fe2000c101524 */
[----:B------:R-:W-:Y:S01]  /*4f60*/  LEA R6, P5, R94, R4, 0x1 ;  /* 0x000000045e067211 */ /* 0x000fe200078a08ff */
[-C--:B------:R-:W-:Y:S01]  /*4f70*/  FMUL R31, R31, R88.reuse ;  /* 0x000000581f1f7220 */ /* 0x080fe20000400000 */
[----:B------:R-:W-:Y:S01]  /*4f80*/  ISETP.GT.AND P3, PT, R0, 0x8, P3 ;  /* 0x000000080000780c */ /* 0x000fe20001f64270 */
[-C--:B------:R-:W-:Y:S01]  /*4f90*/  FMUL R32, R32, R88.reuse ;  /* 0x0000005820207220 */ /* 0x080fe20000400000 */
[----:B------:R-:W-:Y:S01]  /*4fa0*/  ISETP.GT.AND P0, PT, R3, 0x9, PT ;  /* 0x000000090300780c */ /* 0x000fe20003f04270 */
[----:B------:R-:W-:Y:S01]  /*4fb0*/  IMAD.X R7, R7, 0x1, R5, P5 ;  /* 0x0000000107077824 */ /* 0x000fe200028e0605 */
[----:B------:R-:W-:Y:S01]  /*4fc0*/  ISETP.GT.AND P4, PT, R0, RZ, P1 ;  /* 0x000000ff0000720c */ /* 0x000fe20000f84270 */
[----:B------:R-:W-:Y:S01]  /*4fd0*/  FMUL R33, R33, R88 ;  /* 0x0000005821217220 */ /* 0x000fe20000400000 */
[----:B------:R-:W-:Y:S01]  /*4fe0*/  F2FP.F16.F32.PACK_AB R26, RZ, R26 ;  /* 0x0000001aff1a723e */ /* 0x000fe200000000ff */
[-C--:B------:R-:W-:Y:S01]  /*4ff0*/  FMUL R34, R34, R88.reuse ;  /* 0x0000005822227220 */ /* 0x080fe20000400000 */
[----:B------:R-:W-:Y:S01]  /*5000*/  ISETP.GT.AND P5, PT, R0, RZ, P0 ;  /* 0x000000ff0000720c */ /* 0x000fe200007a4270 */
[----:B------:R-:W-:Y:S01]  /*5010*/  FMUL R35, R35, R88 ;  /* 0x0000005823237220 */ /* 0x000fe20000400000 */
[----:B------:R-:W-:Y:S01]  /*5020*/  F2FP.F16.F32.PACK_AB R27, RZ, R27 ;  /* 0x0000001bff1b723e */ /* 0x000fe200000000ff */
[----:B------:R-:W-:Y:S01]  /*5030*/  @P2 STG.E.U16 desc[UR36][R6.64], R26 ;  /* 0x0000001a06002986 */ /* 0x000fe2000c101524 */
[----:B------:R-:W-:Y:S01]  /*5040*/  F2FP.F16.F32.PACK_AB R28, RZ, R28 ;  /* 0x0000001cff1c723e */ /* 0x000fe200000000ff */
[-C--:B------:R-:W-:Y:S01]  /*5050*/  FMUL R36, R36, R88.reuse ;  /* 0x0000005824247220 */ /* 0x080fe20000400000 */
[C---:B------:R-:W-:Y:S01]  /*5060*/  ISETP.GT.AND P2, PT, R0.reuse, 0x8, P1 ;  /* 0x000000080000780c */ /* 0x040fe20000f44270 */
[----:B------:R-:W-:Y:S01]  /*5070*/  @P3 STG.E.U16 desc[UR36][R6.64+0x2], R27 ;  /* 0x0000021b06003986 */ /* 0x000fe2000c101524 */
[----:B------:R-:W-:Y:S01]  /*5080*/  ISETP.GT.AND P1, PT, R3, 0x10, PT ;  /* 0x000000100300780c */ /* 0x000fe20003f24270 */
[-C--:B------:R-:W-:Y:S01]  /*5090*/  FMUL R37, R37, R88.reuse ;  /* 0x0000005825257220 */ /* 0x080fe20000400000 */
[----:B------:R-:W-:Y:S01]  /*50a0*/  F2FP.F16.F32.PACK_AB R29, RZ, R29 ;  /* 0x0000001dff1d723e */ /* 0x000fe200000000ff */
[----:B------:R-:W-:Y:S01]  /*50b0*/  @P4 STG.E.U16 desc[UR36][R4.64+0x10], R28 ;  /* 0x0000101c04004986 */ /* 0x000fe2000c101524 */
[----:B------:R-:W-:Y:S01]  /*50c0*/  ISETP.GT.AND P3, PT, R0, 0x8, P0 ;  /* 0x000000080000780c */ /* 0x000fe20000764270 */
[-C--:B------:R-:W-:Y:S01]  /*50d0*/  FMUL R38, R38, R88.reuse ;  /* 0x0000005826267220 */ /* 0x080fe20000400000 */
[----:B------:R-:W-:Y:S01]  /*50e0*/  ISETP.GT.AND P0, PT, R3, 0x11, PT ;  /* 0x000000110300780c */ /* 0x000fe20003f04270 */
[----:B------:R-:W-:Y:S01]  /*50f0*/  @P5 STG.E.U16 desc[UR36][R4.64+0x12], R29 ;  /* 0x0000121d04005986 */ /* 0x000fe2000c101524 */
        /* <DEDUP_REMOVED lines=162> */
[----:B------:R-:W-:-:S02]  /*5b20*/  F2FP.F16.F32.PACK_AB R62, RZ, R62 ;  /* 0x0000003eff3e723e */ /* 0x000fc400000000ff */
[C---:B------:R-:W-:Y:S02]  /*5b30*/  ISETP.GT.AND P5, PT, R0.reuse, RZ, P0 ;  /* 0x000000ff0000720c */ /* 0x040fe400007a4270 */
[----:B------:R-:W-:Y:S01]  /*5b40*/  F2FP.F16.F32.PACK_AB R63, RZ, R63 ;  /* 0x0000003fff3f723e */ /* 0x000fe200000000ff */
[----:B------:R-:W-:Y:S01]  /*5b50*/  @P2 STG.E.U16 desc[UR36][R6.64+0x90], R62 ;  /* 0x0000903e06002986 */ /* 0x000fe2000c101524 */
[----:B------:R-:W-:Y:S02]  /*5b60*/  F2FP.F16.F32.PACK_AB R64, RZ, R64 ;  /* 0x00000040ff40723e */ /* 0x000fe400000000ff */
[C---:B------:R-:W-:Y:S01]  /*5b70*/  ISETP.GT.AND P2, PT, R0.reuse, 0x8, P1 ;  /* 0x000000080000780c */ /* 0x040fe20000f44270 */
[----:B------:R-:W-:Y:S01]  /*5b80*/  @P3 STG.E.U16 desc[UR36][R6.64+0x92], R63 ;  /* 0x0000923f06003986 */ /* 0x000fe2000c101524 */
[----:B------:R-:W-:Y:S02]  /*5b90*/  ISETP.GT.AND P1, PT, R3, 0x58, PT ;  /* 0x000000580300780c */ /* 0x000fe40003f24270 */
[----:B------:R-:W-:Y:S01]  /*5ba0*/  F2FP.F16.F32.PACK_AB R65, RZ, R65 ;  /* 0x00000041ff41723e */ /* 0x000fe200000000ff */
[----:B------:R-:W-:Y:S01]  /*5bb0*/  @P4 STG.E.U16 desc[UR36][R4.64+0xa0], R64 ;  /* 0x0000a04004004986 */ /* 0x000fe2000c101524 */
[----:B------:R-:W-:-:S02]  /*5bc0*/  ISETP.GT.AND P3, PT, R0, 0x8, P0 ;  /* 0x000000080000780c */ /* 0x000fc40000764270 */
[----:B------:R-:W-:Y:S01]  /*5bd0*/  ISETP.GT.AND P0, PT, R3, 0x59, PT ;  /* 0x000000590300780c */ /* 0x000fe20003f04270 */
[----:B------:R-:W-:Y:S01]  /*5be0*/  @P5 STG.E.U16 desc[UR36][R4.64+0xa2], R65 ;  /* 0x0000a24104005986 */ /* 0x000fe2000c101524 */
[C---:B------:R-:W-:Y:S02]  /*5bf0*/  ISETP.GT.AND P4, PT, R0.reuse, RZ, P1 ;  /* 0x000000ff0000720c */ /* 0x040fe40000f84270 */
[----:B------:R-:W-:Y:S02]  /*5c00*/  F2FP.F16.F32.PACK_AB R66, RZ, R66 ;  /* 0x00000042ff42723e */ /* 0x000fe400000000ff */
[----:B------:R-:W-:Y:S02]  /*5c10*/  ISETP.GT.AND P5, PT, R0, RZ, P0 ;  /* 0x000000ff0000720c */ /* 0x000fe400007a4270 */
[----:B------:R-:W-:Y:S01]  /*5c20*/  F2FP.F16.F32.PACK_AB R67, RZ, R67 ;  /* 0x00000043ff43723e */ /* 0x000fe200000000ff */
[----:B------:R-:W-:Y:S01]  /*5c30*/  @P2 STG.E.U16 desc[UR36][R6.64+0xa0], R66 ;  /* 0x0000a04206002986 */ /* 0x000fe2000c101524 */
[----:B------:R-:W-:-:S02]  /*5c40*/  F2FP.F16.F32.PACK_AB R68, RZ, R68 ;  /* 0x00000044ff44723e */ /* 0x000fc400000000ff */
[C---:B------:R-:W-:Y:S01]  /*5c50*/  ISETP.GT.AND P2, PT, R0.reuse, 0x8, P1 ;  /* 0x000000080000780c */ /* 0x040fe20000f44270 */
[----:B------:R-:W-:Y:S01]  /*5c60*/  @P3 STG.E.U16 desc[UR36][R6.64+0xa2], R67 ;  /* 0x0000a24306003986 */ /* 0x000fe2000c101524 */
[C---:B------:R-:W-:Y:S02]  /*5c70*/  ISETP.GT.AND P1, PT, R3.reuse, 0x60, PT ;  /* 0x000000600300780c */ /* 0x040fe40003f24270 */
[----:B------:R-:W-:Y:S01]  /*5c80*/  F2FP.F16.F32.PACK_AB R69, RZ, R69 ;  /* 0x00000045ff45723e */ /* 0x000fe200000000ff */
[----:B------:R-:W-:Y:S01]  /*5c90*/  @P4 STG.E.U16 desc[UR36][R4.64+0xb0], R68 ;  /* 0x0000b04404004986 */ /* 0x000fe2000c101524 */
[C---:B------:R-:W-:Y:S02]  /*5ca0*/  ISETP.GT.AND P3, PT, R0.reuse, 0x8, P0 ;  /* 0x000000080000780c */ /* 0x040fe40000764270 */
[----:B------:R-:W-:Y:S01]  /*5cb0*/  ISETP.GT.AND P0, PT, R3, 0x61, PT ;  /* 0x000000610300780c */ /* 0x000fe20003f04270 */
[----:B------:R-:W-:Y:S01]  /*5cc0*/  @P5 STG.E.U16 desc[UR36][R4.64+0xb2], R69 ;  /* 0x0000b24504005986 */ /* 0x000fe2000c101524 */
[----:B------:R-:W-:-:S02]  /*5cd0*/  ISETP.GT.AND P4, PT, R0, RZ, P1 ;  /* 0x000000ff0000720c */ /* 0x000fc40000f84270 */
[C---:B------:R-:W-:Y:S02]  /*5ce0*/  ISETP.GT.AND P5, PT, R0.reuse, RZ, P0 ;  /* 0x000000ff0000720c */ /* 0x040fe400007a4270 */
[----:B------:R-:W-:Y:S02]  /*5cf0*/  F2FP.F16.F32.PACK_AB R70, RZ, R70 ;  /* 0x00000046ff46723e */ /* 0x000fe400000000ff */
[----:B------:R-:W-:Y:S02]  /*5d00*/  F2FP.F16.F32.PACK_AB R71, RZ, R71 ;  /* 0x00000047ff47723e */ /* 0x000fe400000000ff */
[----:B------:R-:W-:Y:S01]  /*5d10*/  F2FP.F16.F32.PACK_AB R72, RZ, R72 ;  /* 0x00000048ff48723e */ /* 0x000fe200000000ff */
[----:B------:R-:W-:Y:S01]  /*5d20*/  @P2 STG.E.U16 desc[UR36][R6.64+0xb0], R70 ;  /* 0x0000b04606002986 */ /* 0x000fe2000c101524 */
[----:B------:R-:W-:Y:S02]  /*5d30*/  F2FP.F16.F32.PACK_AB R73, RZ, R73 ;  /* 0x00000049ff49723e */ /* 0x000fe400000000ff */
[C---:B------:R-:W-:Y:S01]  /*5d40*/  ISETP.GT.AND P1, PT, R0.reuse, 0x8, P1 ;  /* 0x000000080000780c */ /* 0x040fe20000f24270 */
[----:B------:R-:W-:Y:S01]  /*5d50*/  @P3 STG.E.U16 desc[UR36][R6.64+0xb2], R71 ;  /* 0x0000b24706003986 */ /* 0x000fe2000c101524 */
[----:B------:R-:W-:-:S02]  /*5d60*/  ISETP.GT.AND P2, PT, R0, 0x8, P0 ;  /* 0x000000080000780c */ /* 0x000fc40000744270 */
[----:B------:R-:W-:Y:S01]  /*5d70*/  F2FP.F16.F32.PACK_AB R74, RZ, R74 ;  /* 0x0000004aff4a723e */ /* 0x000fe200000000ff */
[----:B------:R-:W-:Y:S01]  /*5d80*/  @P4 STG.E.U16 desc[UR36][R4.64+0xc0], R72 ;  /* 0x0000c04804004986 */ /* 0x000fe2000c101524 */
[C---:B------:R-:W-:Y:S02]  /*5d90*/  ISETP.GT.AND P4, PT, R3.reuse, 0x68, PT ;  /* 0x000000680300780c */ /* 0x040fe40003f84270 */
[----:B------:R-:W-:Y:S01]  /*5da0*/  ISETP.GT.AND P0, PT, R3, 0x69, PT ;  /* 0x000000690300780c */ /* 0x000fe20003f04270 */
[----:B------:R-:W-:Y:S01]  /*5db0*/  @P5 STG.E.U16 desc[UR36][R4.64+0xc2], R73 ;  /* 0x0000c24904005986 */ /* 0x000fe2000c101524 */
[----:B------:R-:W-:Y:S02]  /*5dc0*/  ISETP.GT.AND P5, PT, R0, RZ, P4 ;  /* 0x000000ff0000720c */ /* 0x000fe400027a4270 */
[----:B------:R-:W-:Y:S01]  /*5dd0*/  F2FP.F16.F32.PACK_AB R75, RZ, R75 ;  /* 0x0000004bff4b723e */ /* 0x000fe200000000ff */
[----:B------:R-:W-:Y:S01]  /*5de0*/  @P1 STG.E.U16 desc[UR36][R6.64+0xc0], R74 ;  /* 0x0000c04a06001986 */ /* 0x000fe2000c101524 */
[----:B------:R-:W-:-:S02]  /*5df0*/  F2FP.F16.F32.PACK_AB R76, RZ, R76 ;  /* 0x0000004cff4c723e */ /* 0x000fc400000000ff */
[C---:B------:R-:W-:Y:S01]  /*5e00*/  ISETP.GT.AND P3, PT, R0.reuse, RZ, P0 ;  /* 0x000000ff0000720c */ /* 0x040fe20000764270 */
[----:B------:R-:W-:Y:S01]  /*5e10*/  @P2 STG.E.U16 desc[UR36][R6.64+0xc2], R75 ;  /* 0x0000c24b06002986 */ /* 0x000fe2000c101524 */
[C---:B------:R-:W-:Y:S02]  /*5e20*/  ISETP.GT.AND P4, PT, R0.reuse, 0x8, P4 ;  /* 0x000000080000780c */ /* 0x040fe40002784270 */
[----:B------:R-:W-:Y:S02]  /*5e30*/  F2FP.F16.F32.PACK_AB R77, RZ, R77 ;  /* 0x0000004dff4d723e */ /* 0x000fe400000000ff */
[----:B------:R-:W-:Y:S01]  /*5e40*/  F2FP.F16.F32.PACK_AB R78, RZ, R78 ;  /* 0x0000004eff4e723e */ /* 0x000fe200000000ff */
[----:B------:R-:W-:Y:S01]  /*5e50*/  @P5 STG.E.U16 desc[UR36][R4.64+0xd0], R76 ;  /* 0x0000d04c04005986 */ /* 0x000fe2000c101524 */
[----:B------:R-:W-:Y:S02]  /*5e60*/  ISETP.GT.AND P5, PT, R0, 0x8, P0 ;  /* 0x000000080000780c */ /* 0x000fe400007a4270 */
[----:B------:R-:W-:-:S02]  /*5e70*/  F2FP.F16.F32.PACK_AB R79, RZ, R79 ;  /* 0x0000004fff4f723e */ /* 0x000fc400000000ff */
[C---:B------:R-:W-:Y:S01]  /*5e80*/  ISETP.GT.AND P2, PT, R3.reuse, 0x71, PT ;  /* 0x000000710300780c */ /* 0x040fe20003f44270 */
[----:B------:R-:W-:Y:S01]  /*5e90*/  @P3 STG.E.U16 desc[UR36][R4.64+0xd2], R77 ;  /* 0x0000d24d04003986 */ /* 0x000fe2000c101524 */
[----:B------:R-:W-:Y:S02]  /*5ea0*/  ISETP.GT.AND P3, PT, R3, 0x70, PT ;  /* 0x000000700300780c */ /* 0x000fe40003f64270 */
[----:B------:R-:W-:Y:S01]  /*5eb0*/  F2FP.F16.F32.PACK_AB R80, RZ, R80 ;  /* 0x00000050ff50723e */ /* 0x000fe200000000ff */
[----:B------:R-:W-:Y:S01]  /*5ec0*/  @P4 STG.E.U16 desc[UR36][R6.64+0xd0], R78 ;  /* 0x0000d04e06004986 */ /* 0x000fe2000c101524 */
[C---:B------:R-:W-:Y:S02]  /*5ed0*/  ISETP.GT.AND P4, PT, R0.reuse, RZ, P2 ;  /* 0x000000ff0000720c */ /* 0x040fe40001784270 */
[----:B------:R-:W-:Y:S01]  /*5ee0*/  F2FP.F16.F32.PACK_AB R81, RZ, R81 ;  /* 0x00000051ff51723e */ /* 0x000fe200000000ff */
[----:B------:R-:W-:Y:S01]  /*5ef0*/  @P5 STG.E.U16 desc[UR36][R6.64+0xd2], R79 ;  /* 0x0000d24f06005986 */ /* 0x000fe2000c101524 */
[----:B------:R-:W-:-:S02]  /*5f00*/  ISETP.GT.AND P5, PT, R0, RZ, P3 ;  /* 0x000000ff0000720c */ /* 0x000fc40001fa4270 */
[C---:B------:R-:W-:Y:S02]  /*5f10*/  ISETP.GT.AND P1, PT, R3.reuse, 0x78, PT ;  /* 0x000000780300780c */ /* 0x040fe40003f24270 */
[----:B------:R-:W-:Y:S02]  /*5f20*/  ISETP.GT.AND P0, PT, R3, 0x79, PT ;  /* 0x000000790300780c */ /* 0x000fe40003f04270 */
[C---:B------:R-:W-:Y:S02]  /*5f30*/  ISETP.GT.AND P3, PT, R0.reuse, 0x8, P3 ;  /* 0x000000080000780c */ /* 0x040fe40001f64270 */
[C---:B------:R-:W-:Y:S02]  /*5f40*/  ISETP.GT.AND P2, PT, R0.reuse, 0x8, P2 ;  /* 0x000000080000780c */ /* 0x040fe40001744270 */
[----:B------:R-:W-:Y:S02]  /*5f50*/  F2FP.F16.F32.PACK_AB R82, RZ, R82 ;  /* 0x00000052ff52723e */ /* 0x000fe400000000ff */
[----:B------:R-:W-:Y:S01]  /*5f60*/  F2FP.F16.F32.PACK_AB R83, RZ, R83 ;  /* 0x00000053ff53723e */ /* 0x000fe200000000ff */
[----:B------:R-:W-:Y:S01]  /*5f70*/  @P5 STG.E.U16 desc[UR36][R4.64+0xe0], R80 ;  /* 0x0000e05004005986 */ /* 0x000fe2000c101524 */
[----:B------:R-:W-:-:S02]  /*5f80*/  ISETP.GT.AND P5, PT, R0, RZ, P0 ;  /* 0x000000ff0000720c */ /* 0x000fc400007a4270 */
[C---:B------:R-:W-:Y:S01]  /*5f90*/  ISETP.GT.AND P0, PT, R0.reuse, 0x8, P0 ;  /* 0x000000080000780c */ /* 0x040fe20000704270 */
[----:B------:R-:W-:Y:S01]  /*5fa0*/  @P4 STG.E.U16 desc[UR36][R4.64+0xe2], R81 ;  /* 0x0000e25104004986 */ /* 0x000fe2000c101524 */
[C---:B------:R-:W-:Y:S02]  /*5fb0*/  ISETP.GT.AND P4, PT, R0.reuse, RZ, P1 ;  /* 0x000000ff0000720c */ /* 0x040fe40000f84270 */
[----:B------:R-:W-:Y:S01]  /*5fc0*/  ISETP.GT.AND P1, PT, R0, 0x8, P1 ;  /* 0x000000080000780c */ /* 0x000fe20000f24270 */
[----:B------:R-:W-:Y:S01]  /*5fd0*/  @P3 STG.E.U16 desc[UR36][R6.64+0xe0], R82 ;  /* 0x0000e05206003986 */ /* 0x000fe2000c101524 */
[----:B------:R-:W-:Y:S02]  /*5fe0*/  F2FP.F16.F32.PACK_AB R84, RZ, R84 ;  /* 0x00000054ff54723e */ /* 0x000fe400000000ff */
[----:B------:R-:W-:Y:S01]  /*5ff0*/  F2FP.F16.F32.PACK_AB R85, RZ, R85 ;  /* 0x00000055ff55723e */ /* 0x000fe200000000ff */
[----:B------:R-:W-:Y:S01]  /*6000*/  @P2 STG.E.U16 desc[UR36][R6.64+0xe2], R83 ;  /* 0x0000e25306002986 */ /* 0x000fe2000c101524 */
[----:B------:R-:W-:-:S02]  /*6010*/  F2FP.F16.F32.PACK_AB R86, RZ, R86 ;  /* 0x00000056ff56723e */ /* 0x000fc400000000ff */
[----:B------:R-:W-:-:S03]  /*6020*/  F2FP.F16.F32.PACK_AB R87, RZ, R87 ;  /* 0x00000057ff57723e */ /* 0x000fc600000000ff */
[----:B------:R-:W-:Y:S04]  /*6030*/  @P4 STG.E.U16 desc[UR36][R4.64+0xf0], R84 ;  /* 0x0000f05404004986 */ /* 0x000fe8000c101524 */
[----:B------:R0:W-:Y:S02]  /*6040*/  @P5 STG.E.U16 desc[UR36][R4.64+0xf2], R85 ;  /* 0x0000f25504005986 */ /* 0x0001e4000c101524 */
[----:B0-----:R-:W-:Y:S02]  /*6050*/  @P1 IMAD.MOV.U32 R4, RZ, RZ, R6 ;  /* 0x000000ffff041224 */ /* 0x001fe400078e0006 */
[----:B------:R-:W-:-:S05]  /*6060*/  @P1 IMAD.MOV.U32 R5, RZ, RZ, R7 ;  /* 0x000000ffff051224 */ /* 0x000fca00078e0007 */
[----:B------:R0:W-:Y:S04]  /*6070*/  @P1 STG.E.U16 desc[UR36][R4.64+0xf0], R86 ;  /* 0x0000f05604001986 */ /* 0x0001e8000c101524 */
[----:B------:R0:W-:Y:S02]  /*6080*/  @P0 STG.E.U16 desc[UR36][R6.64+0xf2], R87 ;  /* 0x0000f25706000986 */ /* 0x0001e4000c101524 */
.L_x_158:
[----:B------:R-:W-:Y:S05]  /*6090*/  BSYNC B0 ;  /* 0x0000000000007941 */ /* 0x000fea0003800000 */
.L_x_32:
[----:B0-----:R-:W2:Y:S01]  /*60a0*/  LDL.64 R4, [R1] ;  /* 0x0000000001047983 */ /* 0x001ea20000100a00 */
[----:B------:R-:W-:Y:S01]  /*60b0*/  ULDC.64 UR4, c[0x0][0x650] ;  /* 0x0001940000047ab9 */ /* 0x000fe20000000a00 */
[----:B------:R-:W-:Y:S02]  /*60c0*/  IMAD.U32 R0, RZ, RZ, UR44 ;  /* 0x0000002cff007e24 */ /* 0x000fe4000f8e00ff */
[----:B------:R-:W-:Y:S02]  /*60d0*/  IMAD.MOV.U32 R22, RZ, RZ, -0x1 ;  /* 0xffffffffff167424 */ /* 0x000fe400078e00ff */
[----:B------:R0:W-:Y:S01]  /*60e0*/  SYNCS.ARRIVE.TRANS64.A1T0 RZ, [R0+UR46], RZ ;  /* 0x000000ff00ff79a7 */ /* 0x0001e2000810002e */
[----:B-----5:R-:W-:Y:S02]  /*60f0*/  IMAD.MOV.U32 R18, RZ, RZ, -0x1 ;  /* 0xffffffffff127424 */ /* 0x020fe400078e00ff */
[----:B------:R-:W-:Y:S01]  /*6100*/  IMAD.MOV.U32 R19, RZ, RZ, -0x1 ;  /* 0xffffffffff137424 */ /* 0x000fe200078e00ff */
[----:B0-----:R-:W-:-:S02]  /*6110*/  PRMT R0, RZ, 0x7610, R0 ;  /* 0x00007610ff007816 */ /* 0x001fc40000000000 */
[----:B--2---:R-:W-:-:S05]  /*6120*/  LEA R16, P0, R4, R16, 0x1 ;  /* 0x0000001004107211 */ /* 0x004fca00078008ff */
[----:B------:R-:W-:Y:S01]  /*6130*/  IMAD.X R17, R98, 0x1, R17, P0 ;  /* 0x0000000162117824 */ /* 0x000fe200000e0611 */
[----:B------:R-:W-:-:S04]  /*6140*/  ISETP.GE.U32.AND P0, PT, R16, UR4, PT ;  /* 0x0000000410007c0c */ /* 0x000fc8000bf06070 */
[----:B------:R-:W-:-:S13]  /*6150*/  ISETP.GE.U32.AND.EX P0, PT, R17, UR5, PT, P0 ;  /* 0x0000000511007c0c */ /* 0x000fda000bf06100 */
[----:B------:R-:W-:Y:S05]  /*6160*/  @P0 BRA `(.L_x_159) ;  /* 0x00000004004c0947 */ /* 0x000fea0003800000 */
[----:B-1----:R-:W0:Y:S01]  /*6170*/  LDC.64 R10, c[0x0][0x628] ;  /* 0x00018a00ff0a7b82 */ /* 0x002e220000000a00 */
[----:B------:R-:W1:Y:S01]  /*6180*/  S2R R12, SR_CTAID.X ;  /* 0x00000000000c7919 */ /* 0x000e620000002500 */
[----:B------:R-:W-:Y:S02]  /*6190*/  IMAD.MOV.U32 R8, RZ, RZ, R16 ;  /* 0x000000ffff087224 */ /* 0x000fe400078e0010 */
[----:B------:R-:W-:Y:S01]  /*61a0*/  IMAD.MOV.U32 R9, RZ, RZ, R17 ;  /* 0x000000ffff097224 */ /* 0x000fe200078e0011 */
[----:B------:R-:W2:Y:S03]  /*61b0*/  S2R R18, SR_CTAID.Y ;  /* 0x0000000000127919 */ /* 0x000ea60000002600 */
[----:B------:R-:W1:Y:S08]  /*61c0*/  LDC R0, c[0x0][0x630] ;  /* 0x00018c00ff007b82 */ /* 0x000e700000000800 */
[----:B------:R-:W1:Y:S01]  /*61d0*/  LDC.64 R14, c[0x0][0x620] ;  /* 0x00018800ff0e7b82 */ /* 0x000e620000000a00 */
[----:B0-----:R-:W-:-:S04]  /*61e0*/  ISETP.NE.U32.AND P0, PT, R10, RZ, PT ;  /* 0x000000ff0a00720c */ /* 0x001fc80003f05070 */
[----:B------:R-:W-:-:S13]  /*61f0*/  ISETP.NE.AND.EX P0, PT, R11, RZ, PT, P0 ;  /* 0x000000ff0b00720c */ /* 0x000fda0003f05300 */
[----:B-12---:R-:W-:Y:S05]  /*6200*/  @!P0 BRA `(.L_x_160) ;  /* 0x0000000000288947 */ /* 0x006fea0003800000 */
[----:B------:R-:W0:Y:S02]  /*6210*/  LDC R3, c[0x0][0x634] ;  /* 0x00018d00ff037b82 */ /* 0x000e240000000800 */
[----:B0-----:R-:W-:-:S05]  /*6220*/  IADD3 R3, P0, R16, R3, RZ ;  /* 0x0000000310037210 */ /* 0x001fca0007f1e0ff */
[----:B------:R-:W-:-:S04]  /*6230*/  IMAD.X R13, RZ, RZ, R17, P0 ;  /* 0x000000ffff0d7224 */ /* 0x000fc800000e0611 */
[----:B------:R-:W-:-:S04]  /*6240*/  IMAD.WIDE.U32 R4, R13, R10, RZ ;  /* 0x0000000a0d047225 */ /* 0x000fc800078e00ff */
[----:B---34-:R-:W-:-:S04]  /*6250*/  IMAD.WIDE.U32 R6, P0, R3, R11, R4 ;  /* 0x0000000b03067225 */ /* 0x018fc80007800004 */
[----:B------:R-:W-:-:S04]  /*6260*/  IMAD.WIDE.U32 R4, R3, R10, RZ ;  /* 0x0000000a03047225 */ /* 0x000fc800078e00ff */
[----:B------:R-:W-:Y:S01]  /*6270*/  IMAD.X R9, RZ, RZ, RZ, P0 ;  /* 0x000000ffff097224 */ /* 0x000fe200000e06ff */
[----:B------:R-:W-:Y:S01]  /*6280*/  IADD3 RZ, P0, R5, R6, RZ ;  /* 0x0000000605ff7210 */ /* 0x000fe20007f1e0ff */
[----:B------:R-:W-:-:S04]  /*6290*/  IMAD.MOV.U32 R8, RZ, RZ, R7 ;  /* 0x000000ffff087224 */ /* 0x000fc800078e0007 */
[----:B------:R-:W-:-:S08]  /*62a0*/  IMAD.WIDE.U32.X R8, R13, R11, R8, P0 ;  /* 0x0000000b0d087225 */ /* 0x000fd000000e0408 */
.L_x_160:
[-CC-:B------:R-:W-:Y:S01]  /*62b0*/  SHF.R.U64 R19, R8, R0.reuse, R9.reuse ;  /* 0x0000000008137219 */ /* 0x180fe20000001209 */
[----:B------:R-:W0:Y:S01]  /*62c0*/  LDC.64 R24, c[0x0][0x640] ;  /* 0x00019000ff187b82 */ /* 0x000e220000000a00 */
[----:B------:R-:W-:Y:S01]  /*62d0*/  SHF.R.U32.HI R0, RZ, R0, R9 ;  /* 0x00000000ff007219 */ /* 0x000fe20000011609 */
[----:B------:R-:W-:Y:S01]  /*62e0*/  ULDC UR4, c[0x0][0x150] ;  /* 0x0000540000047ab9 */ /* 0x000fe20000000800 */
[----:B------:R-:W-:Y:S02]  /*62f0*/  IADD3 R3, P0, RZ, -R19, RZ ;  /* 0x80000013ff037210 */ /* 0x000fe40007f1e0ff */
[----:B---34-:R-:W-:-:S03]  /*6300*/  I2FP.F32.U32 R7, R12 ;  /* 0x0000000c00077245 */ /* 0x018fc60000201000 */
[----:B------:R-:W1:Y:S01]  /*6310*/  LDC R6, c[0x0][0x618] ;  /* 0x00018600ff067b82 */ /* 0x000e620000000800 */
[----:B------:R-:W-:Y:S02]  /*6320*/  IMAD.X R5, RZ, RZ, ~R0, P0 ;  /* 0x000000ffff057224 */ /* 0x000fe400000e0e00 */
[----:B------:R-:W-:Y:S01]  /*6330*/  FMUL R7, R7, UR4 ;  /* 0x0000000407077c20 */ /* 0x000fe20008400000 */
[----:B------:R-:W-:Y:S01]  /*6340*/  ULDC UR4, c[0x0][0x154] ;  /* 0x0000550000047ab9 */ /* 0x000fe20000000800 */
[-C--:B------:R-:W-:Y:S02]  /*6350*/  IMAD R0, R5, R14.reuse, RZ ;  /* 0x0000000e05007224 */ /* 0x080fe400078e02ff */
[C---:B------:R-:W-:Y:S01]  /*6360*/  IMAD.WIDE.U32 R4, R3.reuse, R14, R16 ;  /* 0x0000000e03047225 */ /* 0x040fe200078e0010 */
[----:B------:R-:W2:Y:S01]  /*6370*/  LDC R8, c[0x0][0x608] ;  /* 0x00018200ff087b82 */ /* 0x000ea20000000800 */
[----:B------:R-:W3:Y:S02]  /*6380*/  F2I.U32.TRUNC.NTZ R7, R7 ;  /* 0x0000000700077305 */ /* 0x000ee4000020f000 */
[----:B------:R-:W-:Y:S01]  /*6390*/  IMAD R3, R3, R15, R0 ;  /* 0x0000000f03037224 */ /* 0x000fe200078e0200 */
[----:B------:R-:W-:-:S03]  /*63a0*/  I2FP.F32.U32 R0, R18 ;  /* 0x0000001200007245 */ /* 0x000fc60000201000 */
[----:B------:R-:W-:Y:S01]  /*63b0*/  IMAD.IADD R3, R5, 0x1, R3 ;  /* 0x0000000105037824 */ /* 0x000fe200078e0203 */
[----:B------:R-:W4:Y:S01]  /*63c0*/  LDC R11, c[0x0][0x658] ;  /* 0x00019600ff0b7b82 */ /* 0x000f220000000800 */
[----:B0-----:R-:W-:-:S04]  /*63d0*/  ISETP.NE.U32.AND P0, PT, R24, RZ, PT ;  /* 0x000000ff1800720c */ /* 0x001fc80003f05070 */
[----:B------:R-:W-:-:S03]  /*63e0*/  ISETP.NE.AND.EX P0, PT, R25, RZ, PT, P0 ;  /* 0x000000ff1900720c */ /* 0x000fc60003f05300 */
[----:B------:R-:W0:Y:S01]  /*63f0*/  LDC R9, c[0x0][0x144] ;  /* 0x00005100ff097b82 */ /* 0x000e220000000800 */
[-C--:B-1----:R-:W-:Y:S01]  /*6400*/  SHF.R.U64 R10, R4, R6.reuse, R3 ;  /* 0x00000006040a7219 */ /* 0x082fe20000001203 */
[----:B---3--:R-:W-:Y:S01]  /*6410*/  IMAD.MOV R7, RZ, RZ, -R7 ;  /* 0x000000ffff077224 */ /* 0x008fe200078e0a07 */
[----:B------:R-:W-:Y:S01]  /*6420*/  SHF.R.U32.HI R3, RZ, R6, R3 ;  /* 0x00000006ff037219 */ /* 0x000fe20000011603 */
[----:B------:R-:W-:-:S04]  /*6430*/  FMUL R6, R0, UR4 ;  /* 0x0000000400067c20 */ /* 0x000fc80008400000 */
[----:B------:R-:W1:Y:S01]  /*6440*/  LDC R21, c[0x0][0x148] ;  /* 0x00005200ff157b82 */ /* 0x000e620000000800 */
[----:B------:R3:W0:Y:S01]  /*6450*/  F2I.U32.TRUNC.NTZ R14, R6 ;  /* 0x00000006000e7305 */ /* 0x000622000020f000 */
[-CC-:B--2---:R-:W-:Y:S02]  /*6460*/  SHF.R.U64 R13, R10, R8.reuse, R3.reuse ;  /* 0x000000080a0d7219 */ /* 0x184fe40000001203 */
[----:B------:R-:W-:-:S04]  /*6470*/  SHF.R.U32.HI R0, RZ, R8, R3 ;  /* 0x00000008ff007219 */ /* 0x000fc80000011603 */
[----:B------:R-:W2:Y:S01]  /*6480*/  LDC R20, c[0x0][0x648] ;  /* 0x00019200ff147b82 */ /* 0x000ea20000000800 */
[-CC-:B----4-:R-:W-:Y:S02]  /*6490*/  SHF.R.U64 R15, R13, R11.reuse, R0.reuse ;  /* 0x0000000b0d0f7219 */ /* 0x190fe40000001200 */
[----:B------:R-:W-:-:S03]  /*64a0*/  SHF.R.U32.HI R5, RZ, R11, R0 ;  /* 0x0000000bff057219 */ /* 0x000fc60000011600 */
[----:B------:R-:W-:Y:S02]  /*64b0*/  IMAD.MOV.U32 R4, RZ, RZ, R15 ;  /* 0x000000ffff047224 */ /* 0x000fe400078e000f */
[----:B------:R-:W4:Y:S01]  /*64c0*/  LDC R26, c[0x0][0x638] ;  /* 0x00018e00ff1a7b82 */ /* 0x000f220000000800 */
[----:B0-----:R-:W-:-:S07]  /*64d0*/  IMAD R22, R9, R7, R12 ;  /* 0x0000000709167224 */ /* 0x001fce00078e020c */
[----:B------:R-:W0:Y:S08]  /*64e0*/  LDC R27, c[0x0][0x610] ;  /* 0x00018400ff1b7b82 */ /* 0x000e300000000800 */
[----:B------:R-:W0:Y:S01]  /*64f0*/  LDC R28, c[0x0][0x600] ;  /* 0x00018000ff1c7b82 */ /* 0x000e220000000800 */
[----:B-123--:R-:W-:Y:S05]  /*6500*/  @!P0 BRA `(.L_x_161) ;  /* 0x0000000000288947 */ /* 0x00efea0003800000 */
[----:B------:R-:W1:Y:S02]  /*6510*/  LDC R0, c[0x0][0x64c] ;  /* 0x00019300ff007b82 */ /* 0x000e640000000800 */
[----:B-1----:R-:W-:-:S05]  /*6520*/  IADD3 R3, P0, R15, R0, RZ ;  /* 0x000000000f037210 */ /* 0x002fca0007f1e0ff */
        /* <DEDUP_REMOVED lines=8> */
.L_x_161:
[----:B------:R-:W-:Y:S01]  /*65b0*/  ISETP.NE.AND P0, PT, R2, 0x1, PT ;  /* 0x000000010200780c */ /* 0x000fe20003f05270 */
[----:B------:R-:W-:Y:S01]  /*65c0*/  IMAD.MOV R14, RZ, RZ, -R14 ;  /* 0x000000ffff0e7224 */ /* 0x000fe200078e0a0e */
[----:B------:R-:W-:Y:S02]  /*65d0*/  SHF.R.U64 R0, R4, R20, R5 ;  /* 0x0000001404007219 */ /* 0x000fe40000001205 */
[----:B------:R-:W-:Y:S02]  /*65e0*/  LOP3.LUT R3, R13, R100, RZ, 0xc0, !PT ;  /* 0x000000640d037212 */ /* 0x000fe400078ec0ff */
[----:B------:R-:W-:Y:S01]  /*65f0*/  LOP3.LUT R5, R10, R99, RZ, 0xc0, !PT ;  /* 0x000000630a057212 */ /* 0x000fe200078ec0ff */
[----:B------:R-:W-:Y:S02]  /*6600*/  IMAD.MOV R4, RZ, RZ, -R0 ;  /* 0x000000ffff047224 */ /* 0x000fe400078e0a00 */
[----:B------:R-:W-:Y:S02]  /*6610*/  IMAD R3, R96, R0, R3 ;  /* 0x0000000060037224 */ /* 0x000fe400078e0203 */
[----:B----4-:R-:W-:-:S02]  /*6620*/  IMAD R0, R4, R26, R15 ;  /* 0x0000001a04007224 */ /* 0x010fc400078e020f */
[----:B------:R-:W-:Y:S02]  /*6630*/  @P0 IMAD R22, R21, R14, R18 ;  /* 0x0000000e15160224 */ /* 0x000fe400078e0212 */
[----:B------:R-:W-:Y:S02]  /*6640*/  IMAD.MOV.U32 R4, RZ, RZ, 0x1 ;  /* 0x00000001ff047424 */ /* 0x000fe400078e00ff */
[----:B0-----:R-:W-:Y:S02]  /*6650*/  IMAD R22, R3, R27, R22 ;  /* 0x0000001b03167224 */ /* 0x001fe400078e0216 */
[----:B------:R-:W-:Y:S01]  /*6660*/  IMAD R3, R0, R28, R5 ;  /* 0x0000001c00037224 */ /* 0x000fe200078e0205 */
[----:B------:R-:W-:-:S04]  /*6670*/  PRMT R0, R4, 0x7610, R0 ;  /* 0x0000761004007816 */ /* 0x000fc80000000000 */
[----:B------:R-:W-:Y:S02]  /*6680*/  SEL R18, R3, R22, !P0 ;  /* 0x0000001603127207 */ /* 0x000fe40004000000 */
[----:B------:R-:W-:-:S07]  /*6690*/  SEL R22, R22, R3, !P0 ;  /* 0x0000000316167207 */ /* 0x000fce0004000000 */
.L_x_159:
[----:B------:R-:W-:Y:S01]  /*66a0*/  LOP3.LUT P0, RZ, R0, 0xff, RZ, 0xc0, !PT ;  /* 0x000000ff00ff7812 */ /* 0x000fe2000780c0ff */
[----:B------:R-:W-:Y:S01]  /*66b0*/  UIMAD.WIDE.U32 UR4, UR38, -0x55555555, URZ ;  /* 0xaaaaaaab260478a5 */ /* 0x000fe2000f8e003f */
[----:B------:R-:W-:-:S03]  /*66c0*/  LOP3.LUT R103, R103, 0x1, RZ, 0x3c, !PT ;  /* 0x0000000167677812 */ /* 0x000fc600078e3cff */
[----:B------:R-:W-:-:S04]  /*66d0*/  USHF.R.U32.HI UR4, URZ, 0x1, UR5 ;  /* 0x000000013f047899 */ /* 0x000fc80008011605 */
[----:B------:R-:W-:-:S04]  /*66e0*/  UIMAD UR38, UR4, -0x3, UR38 ;  /* 0xfffffffd042678a4 */ /* 0x000fc8000f8e0226 */
[----:B------:R-:W-:Y:S08]  /*66f0*/  @P0 BRA `(.L_x_162) ;  /* 0xffffffac00800947 */ /* 0x000ff0000383ffff */
[----:B------:R-:W-:Y:S05]  /*6700*/  EXIT ;  /* 0x000000000000794d */ /* 0x000fea0003800000 */
.L_x_13:
[----:B------:R-:W-:-:S08]  /*6710*/  ISETP.NE.AND P0, PT, R14, RZ, PT ;  /* 0x000000ff0e00720c */ /* 0x000fd00003f05270 */
[----:B0-----:R-:W0:-:S00]  /*6720*/  USETMAXREG.DEALLOC.CTAPOOL 0x28 ;  /* 0x00000028000079c8 */ /* 0x001e0000080e0500 */
[----:B------:R-:W-:Y:S05]  /*6730*/  @P0 EXIT ;  /* 0x000000000000094d */ /* 0x000fea0003800000 */
[----:B0-----:R-:W-:Y:S01]  /*6740*/  LOP3.LUT P0, RZ, R3, 0xff, RZ, 0xc0, !PT ;  /* 0x000000ff03ff7812 */ /* 0x001fe2000780c0ff */
[----:B------:R-:W-:Y:S02]  /*6750*/  IMAD.MOV.U32 R3, RZ, RZ, 0x1 ;  /* 0x00000001ff037424 */ /* 0x000fe400078e00ff */
[----:B------:R-:W-:-:S10]  /*6760*/  IMAD.MOV.U32 R8, RZ, RZ, RZ ;  /* 0x000000ffff087224 */ /* 0x000fd400078e00ff */
[----:B------:R-:W-:Y:S05]  /*6770*/  @!P0 BRA `(.L_x_163) ;  /* 0x0000000c000c8947 */ /* 0x000fea0003800000 */
[----:B------:R-:W-:Y:S01]  /*6780*/  LOP3.LUT P0, RZ, R4, 0x1f, RZ, 0xc0, !PT ;  /* 0x0000001f04ff7812 */ /* 0x000fe2000780c0ff */
[----:B------:R-:W-:Y:S01]  /*6790*/  ULDC UR5, c[0x0][0x658] ;  /* 0x0001960000057ab9 */ /* 0x000fe20000000800 */
[----:B------:R-:W-:Y:S01]  /*67a0*/  UMOV UR6, 0xffffffff ;  /* 0xffffffff00067882 */ /* 0x000fe20000000000 */
[----:B------:R-:W-:Y:S01]  /*67b0*/  BSSY B0, `(.L_x_163) ;  /* 0x00000bf000007945 */ /* 0x000fe20003800000 */
[----:B------:R-:W-:Y:S01]  /*67c0*/  USHF.L.U32 UR6, UR6, UR5, URZ ;  /* 0x0000000506067299 */ /* 0x000fe2000800063f */
[C---:B------:R-:W-:Y:S01]  /*67d0*/  ISETP.NE.AND P2, PT, R5.reuse, RZ, PT ;  /* 0x000000ff0500720c */ /* 0x040fe20003f45270 */
[----:B------:R-:W-:Y:S01]  /*67e0*/  IMAD.MOV.U32 R10, RZ, RZ, 0x1 ;  /* 0x00000001ff0a7424 */ /* 0x000fe200078e00ff */
[----:B------:R-:W-:Y:S01]  /*67f0*/  ISETP.NE.OR P0, PT, R5, RZ, !P0 ;  /* 0x000000ff0500720c */ /* 0x000fe20004705670 */
[----:B------:R-:W-:Y:S01]  /*6800*/  IMAD.MOV.U32 R3, RZ, RZ, 0x1 ;  /* 0x00000001ff037424 */ /* 0x000fe200078e00ff */
[----:B------:R-:W-:Y:S01]  /*6810*/  LOP3.LUT R9, R23, 0x2, RZ, 0xfc, !PT ;  /* 0x0000000217097812 */ /* 0x000fe200078efcff */
[----:B------:R-:W-:Y:S01]  /*6820*/  IMAD.MOV.U32 R8, RZ, RZ, RZ ;  /* 0x000000ffff087224 */ /* 0x000fe200078e00ff */
[----:B------:R-:W-:Y:S01]  /*6830*/  ULDC UR4, c[0x0][0x600] ;  /* 0x0001800000047ab9 */ /* 0x000fe20000000800 */
[----:B------:R-:W-:Y:S01]  /*6840*/  UMOV UR7, 0x1 ;  /* 0x0000000100077882 */ /* 0x000fe20000000000 */
[----:B------:R-:W-:-:S02]  /*6850*/  UIADD3 UR19, UR40, 0x1, URZ ;  /* 0x0000000128137890 */ /* 0x000fc4000fffe03f */
[----:B------:R-:W-:Y:S02]  /*6860*/  UIADD3 UR15, UR4, -0x1, URZ ;  /* 0xffffffff040f7890 */ /* 0x000fe4000fffe03f */
[----:B------:R-:W-:Y:S02]  /*6870*/  USHF.L.U32 UR17, UR7, UR5, URZ ;  /* 0x0000000507117299 */ /* 0x000fe4000800063f */
[----:B------:R-:W-:Y:S01]  /*6880*/  ULOP3.LUT UR16, URZ, UR6, URZ, 0x33, !UPT ;  /* 0x000000063f107292 */ /* 0x000fe2000f8e333f */
[----:B------:R-:W-:-:S11]  /*6890*/  ULDC.64 UR20, c[0x0][0x198] ;  /* 0x0000660000147ab9 */ /* 0x000fd60000000a00 */
.L_x_175:
[----:B------:R-:W-:-:S03]  /*68a0*/  UMOV UR4, 0xffffffff ;  /* 0xffffffff00047882 */ /* 0x000fc60000000000 */
[----:B------:R-:W-:Y:S05]  /*68b0*/  BRA.DIV UR4, `(.L_x_164) ;  /* 0x0000000e04b47947 */ /* 0x000fea000b800000 */
[----:B------:R-:W-:-:S13]  /*68c0*/  ELECT P6, URZ, PT ;  /* 0x00000000003f782f */ /* 0x000fda00038c0000 */
.L_x_187:
[----:B------:R-:W0:Y:S01]  /*68d0*/  LDC R4, c[0x0][0x28c] ;  /* 0x0000a300ff047b82 */ /* 0x000e220000000800 */
[----:B------:R-:W-:Y:S01]  /*68e0*/  BSSY B1, `(.L_x_165) ;  /* 0x0000037000017945 */ /* 0x000fe20003800000 */
[----:B0-----:R-:W-:-:S13]  /*68f0*/  ISETP.LT.OR P6, PT, R4, 0x1, !P6 ;  /* 0x000000010400780c */ /* 0x001fda00077c1670 */
[----:B------:R-:W-:Y:S05]  /*6900*/  @P6 BRA `(.L_x_166) ;  /* 0x0000000000d06947 */ /* 0x000fea0003800000 */
[----:B------:R-:W-:Y:S02]  /*6910*/  IMAD.SHL.U32 R18, R18, 0x80, RZ ;  /* 0x0000008012127824 */ /* 0x000fe400078e00ff */
[----:B------:R-:W-:Y:S02]  /*6920*/  IMAD.SHL.U32 R22, R22, 0x40, RZ ;  /* 0x0000004016167824 */ /* 0x000fe400078e00ff */
[----:B------:R-:W-:Y:S02]  /*6930*/  IMAD.MOV.U32 R13, RZ, RZ, RZ ;  /* 0x000000ffff0d7224 */ /* 0x000fe400078e00ff */
[----:B------:R-:W-:Y:S02]  /*6940*/  IMAD.U32 R14, RZ, RZ, UR19 ;  /* 0x00000013ff0e7e24 */ /* 0x000fe4000f8e00ff */
[----:B------:R-:W-:Y:S02]  /*6950*/  IMAD.MOV.U32 R4, RZ, RZ, R3 ;  /* 0x000000ffff047224 */ /* 0x000fe400078e0003 */
[----:B------:R-:W-:-:S07]  /*6960*/  IMAD.MOV.U32 R5, RZ, RZ, R8 ;  /* 0x000000ffff057224 */ /* 0x000fce00078e0008 */
.L_x_170:
[----:B------:R-:W0:Y:S01]  /*6970*/  S2R R7, SR_CgaCtaId ;  /* 0x0000000000077919 */ /* 0x000e220000008800 */
[----:B------:R-:W-:-:S04]  /*6980*/  MOV R6, 0x400 ;  /* 0x0000040000067802 */ /* 0x000fc80000000f00 */
[----:B0-----:R-:W-:Y:S02]  /*6990*/  LEA R12, R7, R6, 0x18 ;  /* 0x00000006070c7211 */ /* 0x001fe400078ec0ff */
[----:B------:R-:W-:Y:S01]  /*69a0*/  SHF.L.U32 R6, R4, 0x1f, RZ ;  /* 0x0000001f04067819 */ /* 0x000fe200000006ff */
[----:B------:R-:W0:Y:S02]  /*69b0*/  @!P2 LDC R7, c[0x0][0x500] ;  /* 0x00014000ff07ab82 */ /* 0x000e240000000800 */
[----:B------:R-:W-:-:S04]  /*69c0*/  IMAD R11, R5, 0x8, R12 ;  /* 0x00000008050b7824 */ /* 0x000fc800078e020c */
[----:B------:R-:W1:Y:S02]  /*69d0*/  SYNCS.PHASECHK.TRANS64.TRYWAIT P1, [R11+URZ+0x18], R6 ;  /* 0x000018060b0075a7 */ /* 0x000e64000802017f */
[----:B-1----:R-:W-:Y:S05]  /*69e0*/  @!P1 BRA `(.L_x_167) ;  /* 0x0000000c00889947 */ /* 0x002fea0003800000 */
.L_x_188:
[----:B-1----:R-:W-:Y:S01]  /*69f0*/  PRMT R6, R9, 0x9910, RZ ;  /* 0x0000991009067816 */ /* 0x002fe200000000ff */
[----:B0-----:R0:W-:Y:S03]  /*6a00*/  @!P2 SYNCS.ARRIVE.TRANS64 RZ, [R11+URZ], R7 ;  /* 0x000000070bffa9a7 */ /* 0x0011e6000800003f */
[----:B------:R-:W-:-:S13]  /*6a10*/  ISETP.NE.AND P1, PT, R6, 0x2, PT ;  /* 0x000000020600780c */ /* 0x000fda0003f25270 */
[----:B0-----:R-:W-:Y:S05]  /*6a20*/  @P1 BRA `(.L_x_168) ;  /* 0x0000000000041947 */ /* 0x001fea0003800000 */
[----:B------:R-:W-:Y:S01]  /*6a30*/  BPT.TRAP 0x1 ;  /* 0x000000040000795c */ /* 0x000fe20000300000 */
.L_x_168:
[----:B------:R-:W-:Y:S05]  /*6a40*/  @P0 BRA `(.L_x_169) ;  /* 0x0000000000040947 */ /* 0x000fea0003800000 */
[----:B------:R-:W-:Y:S01]  /*6a50*/  BPT.TRAP 0x1 ;  /* 0x000000040000795c */ /* 0x000fe20000300000 */
.L_x_169:
[--C-:B------:R-:W-:Y:S01]  /*6a60*/  IMAD R6, R5, 0x2000, R12.reuse ;  /* 0x0000200005067824 */ /* 0x100fe200078e020c */
[----:B------:R-:W-:Y:S01]  /*6a70*/  R2UR UR9, R11 ;  /* 0x000000000b0972ca */ /* 0x000fe200000e0000 */
[C---:B------:R-:W-:Y:S01]  /*6a80*/  IMAD R12, R5.reuse, 0x4000, R12 ;  /* 0x00004000050c7824 */ /* 0x040fe200078e020c */
[----:B------:R-:W-:Y:S01]  /*6a90*/  UIADD3 UR4, UP0, UR20, 0xf0, URZ ;  /* 0x000000f014047890 */ /* 0x000fe2000ff1e03f */
[----:B------:R-:W-:Y:S01]  /*6aa0*/  VIADD R14, R14, 0xffffffff ;  /* 0xffffffff0e0e7836 */ /* 0x000fe20000000000 */
[----:B------:R-:W-:Y:S01]  /*6ab0*/  R2UR UR5, R6 ;  /* 0x00000000060572ca */ /* 0x000fe200000e0000 */
[----:B------:R-:W-:Y:S01]  /*6ac0*/  UIADD3 UR22, UP1, UR20, 0x1f0, URZ ;  /* 0x000001f014167890 */ /* 0x000fe2000ff3e03f */
[----:B------:R-:W-:Y:S01]  /*6ad0*/  R2UR UR8, R12 ;  /* 0x000000000c0872ca */ /* 0x000fe200000e0000 */
[----:B------:R-:W-:Y:S01]  /*6ae0*/  VIADD R5, R5, 0x1 ;  /* 0x0000000105057836 */ /* 0x000fe20000000000 */
[----:B------:R-:W-:Y:S01]  /*6af0*/  R2UR UR11, R22 ;  /* 0x00000000160b72ca */ /* 0x000fe200000e0000 */
[----:B------:R-:W-:Y:S01]  /*6b00*/  UIADD3.X UR23, URZ, UR21, URZ, UP1, !UPT ;  /* 0x000000153f177290 */ /* 0x000fe20008ffe43f */
[----:B------:R-:W-:Y:S01]  /*6b10*/  R2UR UR10, R13 ;  /* 0x000000000d0a72ca */ /* 0x000fe200000e0000 */
[----:B------:R-:W-:Y:S01]  /*6b20*/  UMOV UR6, 0x0 ;  /* 0x0000000000067882 */ /* 0x000fe20000000000 */
[----:B------:R-:W-:Y:S01]  /*6b30*/  R2UR UR12, R19 ;  /* 0x00000000130c72ca */ /* 0x000fe200000e0000 */
[----:B------:R-:W-:Y:S01]  /*6b40*/  UMOV UR7, 0x10000000 ;  /* 0x1000000000077882 */ /* 0x000fe20000000000 */
[----:B------:R-:W-:Y:S01]  /*6b50*/  R2UR UR18, R18 ;  /* 0x00000000121272ca */ /* 0x000fe200000e0000 */
[----:B------:R-:W-:Y:S01]  /*6b60*/  VIADD R13, R13, 0x40 ;  /* 0x000000400d0d7836 */ /* 0x000fe20000000000 */
[----:B------:R-:W-:Y:S01]  /*6b70*/  ISETP.GT.AND P3, PT, R14, 0x1, PT ;  /* 0x000000010e00780c */ /* 0x000fe20003f64270 */
[----:B------:R-:W-:Y:S01]  /*6b80*/  UIADD3 UR13, UR5, 0x100, URZ ;  /* 0x00000100050d7890 */ /* 0x000fe2000fffe03f */
[----:B------:R-:W-:Y:S01]  /*6b90*/  ISETP.NE.AND P1, PT, R5, 0x3, PT ;  /* 0x000000030500780c */ /* 0x000fe20003f25270 */
[----:B------:R-:W-:-:S02]  /*6ba0*/  UIADD3.X UR5, URZ, UR21, URZ, UP0, !UPT ;  /* 0x000000153f057290 */ /* 0x000fc400087fe43f */
[----:B------:R-:W-:Y:S01]  /*6bb0*/  UIADD3 UR14, UR8, 0x6100, URZ ;  /* 0x00006100080e7890 */ /* 0x000fe2000fffe03f */
[----:B------:R-:W-:Y:S02]  /*6bc0*/  SEL R7, RZ, 0x1, P1 ;  /* 0x00000001ff077807 */ /* 0x000fe40000800000 */
[----:B------:R-:W-:Y:S01]  /*6bd0*/  UMOV UR8, UR13 ;  /* 0x0000000d00087c82 */ /* 0x000fe20008000000 */
[----:B------:R-:W-:Y:S02]  /*6be0*/  SEL R5, R5, RZ, P1 ;  /* 0x000000ff05057207 */ /* 0x000fe40000800000 */
[----:B------:R-:W-:Y:S01]  /*6bf0*/  LOP3.LUT R4, R4, R7, RZ, 0x3c, !PT ;  /* 0x0000000704047212 */ /* 0x000fe200078e3cff */
[----:B------:R0:W-:Y:S02]  /*6c00*/  UTMALDG.3D [UR8], [UR4], desc[UR6] ;  /* 0x00000608040075b4 */ /* 0x0001e40008011000 */
[----:B0-----:R-:W-:Y:S01]  /*6c10*/  UMOV UR8, UR14 ;  /* 0x0000000e00087c82 */ /* 0x001fe20008000000 */
[----:B------:R-:W-:-:S02]  /*6c20*/  UMOV UR11, UR18 ;  /* 0x00000012000b7c82 */ /* 0x000fc40008000000 */
[----:B------:R0:W-:Y:S02]  /*6c30*/  UTMALDG.3D [UR8], [UR22], desc[UR6] ;  /* 0x00000608160075b4 */ /* 0x0001e40008011000 */
[----:B0-----:R-:W-:Y:S05]  /*6c40*/  @P3 BRA `(.L_x_170) ;  /* 0xfffffffc00483947 */ /* 0x001fea000383ffff */
.L_x_166:
[----:B------:R-:W-:Y:S05]  /*6c50*/  BSYNC B1 ;  /* 0x0000000000017941 */ /* 0x000fea0003800000 */
.L_x_165:
[----:B------:R-:W2:Y:S01]  /*6c60*/  LDL.64 R20, [R1] ;  /* 0x0000000001147983 */ /* 0x000ea20000100a00 */
[----:B------:R-:W-:Y:S01]  /*6c70*/  LOP3.LUT P4, RZ, R10, 0xff, RZ, 0xc0, !PT ;  /* 0x000000ff0aff7812 */ /* 0x000fe2000788c0ff */
[----:B------:R-:W-:Y:S01]  /*6c80*/  VIADD R7, R8, UR40 ;  /* 0x0000002808077c36 */ /* 0x000fe20008000000 */
[----:B------:R-:W-:Y:S01]  /*6c90*/  ULDC.64 UR4, c[0x0][0x650] ;  /* 0x0001940000047ab9 */ /* 0x000fe20000000a00 */
[----:B------:R-:W-:Y:S01]  /*6ca0*/  IMAD.U32 R8, RZ, RZ, UR40 ;  /* 0x00000028ff087e24 */ /* 0x000fe2000f8e00ff */
[----:B------:R-:W-:Y:S01]  /*6cb0*/  UISETP.GE.U32.AND UP0, UPT, UR40, 0x3, UPT ;  /* 0x000000032800788c */ /* 0x000fe2000bf06070 */
[----:B------:R-:W-:Y:S01]  /*6cc0*/  BSSY B1, `(.L_x_171) ;  /* 0x000006b000017945 */ /* 0x000fe20003800000 */
[----:B------:R-:W-:Y:S01]  /*6cd0*/  ISETP.GT.U32.AND P1, PT, R7, 0x2, PT ;  /* 0x000000020700780c */ /* 0x000fe20003f24070 */
[----:B------:R-:W-:Y:S01]  /*6ce0*/  IMAD.MOV.U32 R22, RZ, RZ, -0x1 ;  /* 0xffffffffff167424 */ /* 0x000fe200078e00ff */
[----:B------:R-:W-:Y:S01]  /*6cf0*/  PRMT R10, RZ, 0x7610, R10 ;  /* 0x00007610ff0a7816 */ /* 0x000fe2000000000a */
[----:B------:R-:W-:Y:S01]  /*6d00*/  IMAD.MOV.U32 R18, RZ, RZ, -0x1 ;  /* 0xffffffffff127424 */ /* 0x000fe200078e00ff */
[----:B------:R-:W-:Y:S01]  /*6d10*/  ISETP.LT.U32.AND P1, PT, R8, 0x3, P1 ;  /* 0x000000030800780c */ /* 0x000fe20000f21070 */
[----:B------:R-:W-:Y:S01]  /*6d20*/  IMAD.MOV.U32 R19, RZ, RZ, -0x1 ;  /* 0xffffffffff137424 */ /* 0x000fe200078e00ff */
[----:B------:R-:W-:Y:S01]  /*6d30*/  PLOP3.LUT P3, PT, PT, PT, UP0, 0x80, 0x0 ;  /* 0x000000000000781c */ /* 0x000fe20003f6f008 */
[----:B------:R-:W0:Y:S01]  /*6d40*/  @P4 S2R R5, SR_CgaCtaId ;  /* 0x0000000000054919 */ /* 0x000e220000008800 */
[----:B------:R-:W-:-:S04]  /*6d50*/  @P4 MOV R4, 0x400 ;  /* 0x0000040000044802 */ /* 0x000fc80000000f00 */
[----:B0-----:R-:W-:Y:S01]  /*6d60*/  @P4 LEA R6, R5, R4, 0x18 ;  /* 0x0000000405064211 */ /* 0x001fe200078ec0ff */
[----:B------:R-:W-:Y:S01]  /*6d70*/  IMAD.WIDE.U32 R4, R7, -0x55555555, RZ ;  /* 0xaaaaaaab07047825 */ /* 0x000fe200078e00ff */
[----:B------:R-:W-:Y:S02]  /*6d80*/  SEL R4, RZ, 0x1, !P1 ;  /* 0x00000001ff047807 */ /* 0x000fe40004800000 */
[----:B------:R0:W-:Y:S02]  /*6d90*/  @P4 SYNCS.ARRIVE.TRANS64.A1T0 RZ, [R6+URZ+0x68], RZ ;  /* 0x000068ff06ff49a7 */ /* 0x0001e4000810003f */
[----:B------:R-:W-:Y:S02]  /*6da0*/  LOP3.LUT R3, R3, R4, RZ, 0x3c, !PT ;  /* 0x0000000403037212 */ /* 0x000fe400078e3cff */
[----:B------:R-:W-:Y:S02]  /*6db0*/  PRMT R4, RZ, 0x7610, R4 ;  /* 0x00007610ff047816 */ /* 0x000fe40000000004 */
[----:B0-----:R-:W-:-:S04]  /*6dc0*/  SHF.R.U32.HI R6, RZ, 0x1, R5 ;  /* 0x00000001ff067819 */ /* 0x001fc80000011605 */
[----:B------:R-:W-:Y:S01]  /*6dd0*/  @P3 LOP3.LUT R3, R3, 0x1, R6, 0x78, !PT ;  /* 0x0000000103033812 */ /* 0x000fe200078e7806 */
[----:B------:R-:W-:Y:S01]  /*6de0*/  IMAD R8, R6, -0x3, R7 ;  /* 0xfffffffd06087824 */ /* 0x000fe200078e0207 */
[----:B--2---:R-:W-:-:S04]  /*6df0*/  IADD3 R16, P4, R16, R20, RZ ;  /* 0x0000001410107210 */ /* 0x004fc80007f9e0ff */
[----:B------:R-:W-:Y:S01]  /*6e00*/  ISETP.GE.U32.AND P1, PT, R16, UR4, PT ;  /* 0x0000000410007c0c */ /* 0x000fe2000bf26070 */
[----:B------:R-:W-:-:S05]  /*6e10*/  IMAD.X R17, R17, 0x1, R0, P4 ;  /* 0x0000000111117824 */ /* 0x000fca00020e0600 */
[----:B------:R-:W-:-:S13]  /*6e20*/  ISETP.GE.U32.AND.EX P1, PT, R17, UR5, PT, P1 ;  /* 0x0000000511007c0c */ /* 0x000fda000bf26110 */
[----:B------:R-:W-:Y:S05]  /*6e30*/  @P1 BRA `(.L_x_172) ;  /* 0x00000004004c1947 */ /* 0x000fea0003800000 */
[----:B------:R-:W0:Y:S01]  /*6e40*/  S2R R12, SR_CTAID.X ;  /* 0x00000000000c7919 */ /* 0x000e220000002500 */
[----:B------:R-:W-:Y:S01]  /*6e50*/  ULDC.64 UR4, c[0x0][0x628] ;  /* 0x00018a0000047ab9 */ /* 0x000fe20000000a00 */
[----:B------:R-:W1:Y:S01]  /*6e60*/  LDC R13, c[0x0][0x144] ;  /* 0x00005100ff0d7b82 */ /* 0x000e620000000800 */
[----:B------:R-:W-:Y:S01]  /*6e70*/  ISETP.NE.U32.AND P1, PT, RZ, UR4, PT ;  /* 0x00000004ff007c0c */ /* 0x000fe2000bf25070 */
[----:B------:R-:W2:Y:S01]  /*6e80*/  S2R R11, SR_CTAID.Y ;  /* 0x00000000000b7919 */ /* 0x000ea20000002600 */
[----:B------:R-:W-:Y:S01]  /*6e90*/  ULDC UR6, c[0x0][0x150] ;  /* 0x0000540000067ab9 */ /* 0x000fe20000000800 */
[----:B------:R-:W-:Y:S01]  /*6ea0*/  ULDC UR7, c[0x0][0x630] ;  /* 0x00018c0000077ab9 */ /* 0x000fe20000000800 */
[----:B------:R-:W-:Y:S01]  /*6eb0*/  ISETP.NE.AND.EX P1, PT, RZ, UR5, PT, P1 ;  /* 0x00000005ff007c0c */ /* 0x000fe2000bf25310 */
[----:B------:R-:W-:Y:S01]  /*6ec0*/  IMAD.MOV.U32 R4, RZ, RZ, R16 ;  /* 0x000000ffff047224 */ /* 0x000fe200078e0010 */
[----:B0-----:R-:W-:-:S05]  /*6ed0*/  I2FP.F32.U32 R5, R12 ;  /* 0x0000000c00057245 */ /* 0x001fca0000201000 */
[----:B------:R-:W-:Y:S01]  /*6ee0*/  FMUL R14, R5, UR6 ;  /* 0x00000006050e7c20 */ /* 0x000fe20008400000 */
[----:B------:R-:W-:-:S05]  /*6ef0*/  IMAD.MOV.U32 R5, RZ, RZ, R17 ;  /* 0x000000ffff057224 */ /* 0x000fca00078e0011 */
[----:B--2---:R-:W-:Y:S05]  /*6f00*/  @!P1 BRA `(.L_x_173) ;  /* 0x0000000000289947 */ /* 0x004fea0003800000 */
[----:B------:R-:W-:Y:S02]  /*6f10*/  ULDC UR6, c[0x0][0x634] ;  /* 0x00018d0000067ab9 */ /* 0x000fe40000000800 */
[----:B------:R-:W-:-:S05]  /*6f20*/  IADD3 R5, P1, R16, UR6, RZ ;  /* 0x0000000610057c10 */ /* 0x000fca000ff3e0ff */
[----:B------:R-:W-:-:S04]  /*6f30*/  IMAD.X R15, RZ, RZ, R17, P1 ;  /* 0x000000ffff0f7224 */ /* 0x000fc800008e0611 */
[----:B------:R-:W-:-:S04]  /*6f40*/  IMAD.WIDE.U32 R6, R15, UR4, RZ ;  /* 0x000000040f067c25 */ /* 0x000fc8000f8e00ff */
[----:B------:R-:W-:-:S04]  /*6f50*/  IMAD.WIDE.U32 R6, P1, R5, UR5, R6 ;  /* 0x0000000505067c25 */ /* 0x000fc8000f820006 */
[----:B------:R-:W-:-:S04]  /*6f60*/  IMAD.WIDE.U32 R4, R5, UR4, RZ ;  /* 0x0000000405047c25 */ /* 0x000fc8000f8e00ff */
[----:B------:R-:W-:Y:S01]  /*6f70*/  IMAD.MOV.U32 R4, RZ, RZ, R7 ;  /* 0x000000ffff047224 */ /* 0x000fe200078e0007 */
[----:B------:R-:W-:Y:S01]  /*6f80*/  IADD3 RZ, P3, R5, R6, RZ ;  /* 0x0000000605ff7210 */ /* 0x000fe20007f7e0ff */
[----:B------:R-:W-:-:S04]  /*6f90*/  IMAD.X R5, RZ, RZ, RZ, P1 ;  /* 0x000000ffff057224 */ /* 0x000fc800008e06ff */
[----:B------:R-:W-:-:S08]  /*6fa0*/  IMAD.WIDE.U32.X R4, R15, UR5, R4, P3 ;  /* 0x000000050f047c25 */ /* 0x000fd000098e0404 */
.L_x_173:
[--C-:B------:R-:W-:Y:S01]  /*6fb0*/  SHF.R.U64 R19, R4, UR7, R5.reuse ;  /* 0x0000000704137c19 */ /* 0x100fe20008001205 */
[----:B------:R-:W0:Y:S01]  /*6fc0*/  F2I.U32.TRUNC.NTZ R14, R14 ;  /* 0x0000000e000e7305 */ /* 0x000e22000020f000 */
[----:B------:R-:W-:Y:S01]  /*6fd0*/  SHF.R.U32.HI R4, RZ, UR7, R5 ;  /* 0x00000007ff047c19 */ /* 0x000fe20008011605 */
[----:B------:R-:W-:Y:S01]  /*6fe0*/  ULDC.64 UR4, c[0x0][0x620] ;  /* 0x0001880000047ab9 */ /* 0x000fe20000000a00 */
[----:B------:R-:W-:Y:S01]  /*6ff0*/  IADD3 R7, P1, RZ, -R19, RZ ;  /* 0x80000013ff077210 */ /* 0x000fe20007f3e0ff */
[----:B------:R-:W-:Y:S01]  /*7000*/  ULDC.64 UR6, c[0x0][0x640] ;  /* 0x0001900000067ab9 */ /* 0x000fe20000000a00 */
[----:B------:R-:W2:Y:S03]  /*7010*/  LDC R18, c[0x0][0x148] ;  /* 0x00005200ff127b82 */ /* 0x000ea60000000800 */
[----:B------:R-:W-:Y:S01]  /*7020*/  IMAD.X R4, RZ, RZ, ~R4, P1 ;  /* 0x000000ffff047224 */ /* 0x000fe200008e0e04 */
[----:B------:R-:W-:-:S03]  /*7030*/  ISETP.NE.U32.AND P1, PT, RZ, UR6, PT ;  /* 0x00000006ff007c0c */ /* 0x000fc6000bf25070 */
[----:B------:R-:W-:Y:S01]  /*7040*/  IMAD R6, R4, UR4, RZ ;  /* 0x0000000404067c24 */ /* 0x000fe2000f8e02ff */
[----:B------:R-:W-:Y:S01]  /*7050*/  ISETP.NE.AND.EX P1, PT, RZ, UR7, PT, P1 ;  /* 0x00000007ff007c0c */ /* 0x000fe2000bf25310 */
[----:B------:R-:W-:Y:S01]  /*7060*/  IMAD.WIDE.U32 R4, R7, UR4, R16 ;  /* 0x0000000407047c25 */ /* 0x000fe2000f8e0010 */
[----:B------:R-:W-:-:S03]  /*7070*/  ULDC UR4, c[0x0][0x618] ;  /* 0x0001860000047ab9 */ /* 0x000fc60000000800 */
[----:B------:R-:W-:Y:S01]  /*7080*/  IMAD R7, R7, UR5, R6 ;  /* 0x0000000507077c24 */ /* 0x000fe2000f8e0206 */
[----:B------:R-:W-:Y:S01]  /*7090*/  ULDC UR5, c[0x0][0x154] ;  /* 0x0000550000057ab9 */ /* 0x000fe20000000800 */
[----:B0-----:R-:W-:Y:S02]  /*70a0*/  IMAD.MOV R6, RZ, RZ, -R14 ;  /* 0x000000ffff067224 */ /* 0x001fe400078e0a0e */
[----:B------:R-:W-:Y:S02]  /*70b0*/  IMAD.IADD R5, R5, 0x1, R7 ;  /* 0x0000000105057824 */ /* 0x000fe400078e0207 */
[----:B-1----:R-:W-:Y:S01]  /*70c0*/  IMAD R12, R13, R6, R12 ;  /* 0x000000060d0c7224 */ /* 0x002fe200078e020c */
[----:B------:R-:W-:Y:S02]  /*70d0*/  I2FP.F32.U32 R6, R11 ;  /* 0x0000000b00067245 */ /* 0x000fe40000201000 */
[--C-:B------:R-:W-:Y:S02]  /*70e0*/  SHF.R.U64 R13, R4, UR4, R5.reuse ;  /* 0x00000004040d7c19 */ /* 0x100fe40008001205 */
[----:B------:R-:W-:Y:S01]  /*70f0*/  SHF.R.U32.HI R4, RZ, UR4, R5 ;  /* 0x00000004ff047c19 */ /* 0x000fe20008011605 */
[----:B------:R-:W-:Y:S01]  /*7100*/  FMUL R6, R6, UR5 ;  /* 0x0000000506067c20 */ /* 0x000fe20008400000 */
[----:B------:R-:W-:-:S02]  /*7110*/  ULDC UR4, c[0x0][0x608] ;  /* 0x0001820000047ab9 */ /* 0x000fc40000000800 */
[--C-:B------:R-:W-:Y:S01]  /*7120*/  SHF.R.U64 R15, R13, UR4, R4.reuse ;  /* 0x000000040d0f7c19 */ /* 0x100fe20008001204 */
[----:B------:R0:W1:Y:S01]  /*7130*/  F2I.U32.TRUNC.NTZ R20, R6 ;  /* 0x0000000600147305 */ /* 0x000062000020f000 */
[----:B------:R-:W-:Y:S01]  /*7140*/  SHF.R.U32.HI R4, RZ, UR4, R4 ;  /* 0x00000004ff047c19 */ /* 0x000fe20008011604 */
[----:B------:R-:W-:-:S03]  /*7150*/  ULDC UR4, c[0x0][0x658] ;  /* 0x0001960000047ab9 */ /* 0x000fc60000000800 */
[--C-:B------:R-:W-:Y:S02]  /*7160*/  SHF.R.U64 R14, R15, UR4, R4.reuse ;  /* 0x000000040f0e7c19 */ /* 0x100fe40008001204 */
[----:B------:R-:W-:-:S03]  /*7170*/  SHF.R.U32.HI R21, RZ, UR4, R4 ;  /* 0x00000004ff157c19 */ /* 0x000fc60008011604 */
[----:B------:R-:W-:Y:S02]  /*7180*/  IMAD.MOV.U32 R4, RZ, RZ, R14 ;  /* 0x000000ffff047224 */ /* 0x000fe400078e000e */
[----:B------:R-:W-:Y:S01]  /*7190*/  IMAD.MOV.U32 R5, RZ, RZ, R21 ;  /* 0x000000ffff057224 */ /* 0x000fe200078e0015 */
[----:B0-----:R-:W-:Y:S06]  /*71a0*/  @!P1 BRA `(.L_x_174) ;  /* 0x0000000000289947 */ /* 0x001fec0003800000 */
        /* <DEDUP_REMOVED lines=10> */
.L_x_174:
[----:B------:R-:W-:Y:S01]  /*7250*/  ISETP.NE.AND P1, PT, R2, 0x1, PT ;  /* 0x000000010200780c */ /* 0x000fe20003f25270 */
[----:B------:R-:W-:Y:S01]  /*7260*/  ULDC UR4, c[0x0][0x648] ;  /* 0x0001920000047ab9 */ /* 0x000fe20000000800 */
[----:B------:R-:W-:Y:S01]  /*7270*/  LOP3.LUT R15, R15, UR16, RZ, 0xc0, !PT ;  /* 0x000000100f0f7c12 */ /* 0x000fe2000f8ec0ff */
[----:B-1----:R-:W-:Y:S01]  /*7280*/  IMAD.MOV R20, RZ, RZ, -R20 ;  /* 0x000000ffff147224 */ /* 0x002fe200078e0a14 */
[----:B------:R-:W-:Y:S01]  /*7290*/  SHF.R.U64 R4, R4, UR4, R5 ;  /* 0x0000000404047c19 */ /* 0x000fe20008001205 */
[----:B------:R-:W-:Y:S01]  /*72a0*/  ULDC UR4, c[0x0][0x638] ;  /* 0x00018e0000047ab9 */ /* 0x000fe20000000800 */
[----:B------:R-:W-:Y:S01]  /*72b0*/  LOP3.LUT R13, R13, UR15, RZ, 0xc0, !PT ;  /* 0x0000000f0d0d7c12 */ /* 0x000fe2000f8ec0ff */
[----:B------:R-:W-:Y:S02]  /*72c0*/  ULDC UR5, c[0x0][0x610] ;  /* 0x0001840000057ab9 */ /* 0x000fe40000000800 */
[----:B------:R-:W-:Y:S02]  /*72d0*/  IMAD.MOV R5, RZ, RZ, -R4 ;  /* 0x000000ffff057224 */ /* 0x000fe400078e0a04 */
[----:B------:R-:W-:-:S02]  /*72e0*/  IMAD R15, R4, UR17, R15 ;  /* 0x00000011040f7c24 */ /* 0x000fc4000f8e020f */
[----:B--2---:R-:W-:Y:S02]  /*72f0*/  @P1 IMAD R12, R18, R20, R11 ;  /* 0x00000014120c1224 */ /* 0x004fe400078e020b */
[----:B------:R-:W-:Y:S01]  /*7300*/  IMAD R14, R5, UR4, R14 ;  /* 0x00000004050e7c24 */ /* 0x000fe2000f8e020e */
[----:B------:R-:W-:Y:S01]  /*7310*/  ULDC UR4, c[0x0][0x600] ;  /* 0x0001800000047ab9 */ /* 0x000fe20000000800 */
[----:B------:R-:W-:Y:S02]  /*7320*/  IMAD R12, R15, UR5, R12 ;  /* 0x000000050f0c7c24 */ /* 0x000fe4000f8e020c */
[----:B------:R-:W-:Y:S02]  /*7330*/  IMAD R5, R14, UR4, R13 ;  /* 0x000000040e057c24 */ /* 0x000fe4000f8e020d */
[----:B------:R-:W-:-:S03]  /*7340*/  IMAD.MOV.U32 R4, RZ, RZ, 0x1 ;  /* 0x00000001ff047424 */ /* 0x000fc600078e00ff */
[----:B------:R-:W-:Y:S02]  /*7350*/  SEL R18, R5, R12, !P1 ;  /* 0x0000000c05127207 */ /* 0x000fe40004800000 */
[----:B------:R-:W-:-:S07]  /*7360*/  SEL R22, R12, R5, !P1 ;  /* 0x000000050c167207 */ /* 0x000fce0004800000 */
.L_x_172:
[----:B------:R-:W-:Y:S05]  /*7370*/  BSYNC B1 ;  /* 0x0000000000017941 */ /* 0x000fea0003800000 */
.L_x_171:
[----:B------:R-:W-:-:S13]  /*7380*/  LOP3.LUT P1, RZ, R4, 0xff, RZ, 0xc0, !PT ;  /* 0x000000ff04ff7812 */ /* 0x000fda000782c0ff */
[----:B------:R-:W-:Y:S05]  /*7390*/  @P1 BRA `(.L_x_175) ;  /* 0xfffffff400401947 */ /* 0x000fea000383ffff */
[----:B------:R-:W-:Y:S05]  /*73a0*/  BSYNC B0 ;  /* 0x0000000000007941 */ /* 0x000fea0003800000 */
.L_x_163:
[----:B------:R-:W-:-:S03]  /*73b0*/  UMOV UR4, 0xffffffff ;  /* 0xffffffff00047882 */ /* 0x000fc60000000000 */
[----:B------:R-:W-:Y:S05]  /*73c0*/  BRA.DIV UR4, `(.L_x_176) ;  /* 0x0000000604247947 */ /* 0x000fea000b800000 */
[----:B------:R-:W-:-:S13]  /*73d0*/  ELECT P6, URZ, PT ;  /* 0x00000000003f782f */ /* 0x000fda00038c0000 */
.L_x_191:
[----:B------:R-:W-:Y:S04]  /*73e0*/  BSSY B0, `(.L_x_177) ;  /* 0x0000022000007945 */ /* 0x000fe80003800000 */
[----:B------:R-:W-:Y:S05]  /*73f0*/  @!P6 BRA `(.L_x_178) ;  /* 0x000000000080e947 */ /* 0x000fea0003800000 */
[----:B------:R-:W-:-:S04]  /*7400*/  LOP3.LUT R23, R23, 0x2, RZ, 0xfc, !PT ;  /* 0x0000000217177812 */ /* 0x000fc800078efcff */
[----:B------:R-:W-:-:S13]  /*7410*/  ISETP.NE.AND P0, PT, R23, 0x3, PT ;  /* 0x000000031700780c */ /* 0x000fda0003f05270 */
[----:B------:R-:W-:Y:S05]  /*7420*/  @!P0 BRA `(.L_x_179) ;  /* 0x0000000000048947 */ /* 0x000fea0003800000 */
[----:B------:R-:W-:Y:S01]  /*7430*/  BPT.TRAP 0x1 ;  /* 0x000000040000795c */ /* 0x000fe20000300000 */
.L_x_179:
[----:B------:R-:W0:Y:S01]  /*7440*/  S2R R5, SR_CgaCtaId ;  /* 0x0000000000057919 */ /* 0x000e220000008800 */
[----:B------:R-:W-:Y:S02]  /*7450*/  MOV R0, 0x400 ;  /* 0x0000040000007802 */ /* 0x000fe40000000f00 */
[----:B------:R-:W-:Y:S02]  /*7460*/  SHF.L.U32 R2, R3, 0x1f, RZ ;  /* 0x0000001f03027819 */ /* 0x000fe400000006ff */
[----:B0-----:R-:W-:-:S05]  /*7470*/  LEA R5, R5, R0, 0x18 ;  /* 0x0000000005057211 */ /* 0x001fca00078ec0ff */
[----:B------:R-:W-:-:S04]  /*7480*/  VIADD R5, R5, 0x18 ;  /* 0x0000001805057836 */ /* 0x000fc80000000000 */
[C---:B------:R-:W-:Y:S02]  /*7490*/  IMAD R7, R8.reuse, 0x8, R5 ;  /* 0x0000000808077824 */ /* 0x040fe400078e0205 */
[----:B------:R-:W-:Y:S02]  /*74a0*/  VIADD R8, R8, 0x1 ;  /* 0x0000000108087836 */ /* 0x000fe40000000000 */
[----:B------:R-:W0:Y:S03]  /*74b0*/  SYNCS.PHASECHK.TRANS64.TRYWAIT P0, [R7+URZ], R2 ;  /* 0x00000002070075a7 */ /* 0x000e26000800017f */
[----:B------:R-:W-:-:S04]  /*74c0*/  ISETP.NE.AND P1, PT, R8, 0x3, PT ;  /* 0x000000030800780c */ /* 0x000fc80003f25270 */
[----:B------:R-:W-:Y:S02]  /*74d0*/  SEL R0, RZ, 0x1, P1 ;  /* 0x00000001ff007807 */ /* 0x000fe40000800000 */
[----:B------:R-:W-:Y:S02]  /*74e0*/  SEL R8, R8, RZ, P1 ;  /* 0x000000ff08087207 */ /* 0x000fe40000800000 */
[----:B------:R-:W-:-:S03]  /*74f0*/  LOP3.LUT R9, R3, R0, RZ, 0x3c, !PT ;  /* 0x0000000003097212 */ /* 0x000fc600078e3cff */
[----:B------:R-:W-:Y:S01]  /*7500*/  IMAD R4, R8, 0x8, R5 ;  /* 0x0000000808047824 */ /* 0x000fe200078e0205 */
[----:B------:R-:W-:Y:S01]  /*7510*/  SHF.L.U32 R3, R9, 0x1f, RZ ;  /* 0x0000001f09037819 */ /* 0x000fe200000006ff */
[----:B0-----:R-:W-:Y:S06]  /*7520*/  @!P0 BRA `(.L_x_180) ;  /* 0x0000000000ec8947 */ /* 0x001fec0003800000 */
.L_x_192:
[----:B------:R-:W1:Y:S01]  /*7530*/  SYNCS.PHASECHK.TRANS64.TRYWAIT P0, [R4+URZ], R3 ;  /* 0x00000003040075a7 */ /* 0x000e62000800017f */
[----:B------:R-:W-:-:S05]  /*7540*/  VIADD R0, R8, 0x1 ;  /* 0x0000000108007836 */ /* 0x000fca0000000000 */
[----:B------:R-:W-:-:S04]  /*7550*/  ISETP.NE.AND P1, PT, R0, 0x3, PT ;  /* 0x000000030000780c */ /* 0x000fc80003f25270 */
[----:B0-----:R-:W-:Y:S02]  /*7560*/  SEL R2, RZ, 0x1, P1 ;  /* 0x00000001ff027807 */ /* 0x001fe40000800000 */
[----:B------:R-:W-:Y:S02]  /*7570*/  SEL R0, R0, RZ, P1 ;  /* 0x000000ff00007207 */ /* 0x000fe40000800000 */
[----:B------:R-:W-:Y:S01]  /*7580*/  LOP3.LUT R2, R9, R2, RZ, 0x3c, !PT ;  /* 0x0000000209027212 */ /* 0x000fe200078e3cff */
[----:B-1----:R-:W-:Y:S06]  /*7590*/  @!P0 BRA `(.L_x_181) ;  /* 0x0000000000e48947 */ /* 0x002fec0003800000 */
.L_x_193:
[----:B------:R-:W-:Y:S01]  /*75a0*/  IMAD R5, R0, 0x8, R5 ;  /* 0x0000000800057824 */ /* 0x000fe200078e0205 */
[----:B------:R-:W-:-:S07]  /*75b0*/  SHF.L.U32 R0, R2, 0x1f, RZ ;  /* 0x0000001f02007819 */ /* 0x000fce00000006ff */
.L_x_182:
[----:B-1----:R1:W2:Y:S02]  /*75c0*/  SYNCS.PHASECHK.TRANS64.TRYWAIT P0, [R5+URZ], R0 ;  /* 0x00000000050075a7 */ /* 0x0022a4000800017f */
[----:B--2---:R-:W-:Y:S05]  /*75d0*/  @!P0 NANOSLEEP.SYNCS 0x989680 ;  /* 0x009896800000895d */ /* 0x004fea0003900000 */
[----:B------:R-:W2:Y:S02]  /*75e0*/  @!P0 SYNCS.PHASECHK.TRANS64 P0, [R5+URZ], R0 ;  /* 0x00000000050085a7 */ /* 0x000ea4000800007f */
[----:B--2---:R-:W-:Y:S05]  /*75f0*/  @!P0 BRA `(.L_x_182) ;  /* 0xfffffffc00f08947 */ /* 0x004fea000383ffff */
.L_x_178:
[----:B------:R-:W-:Y:S05]  /*7600*/  BSYNC B0 ;  /* 0x0000000000007941 */ /* 0x000fea0003800000 */
.L_x_177:
[----:B------:R-:W-:Y:S05]  /*7610*/  EXIT ;  /* 0x000000000000794d */ /* 0x000fea0003800000 */
.L_x_15:
[----:B0-----:R-:W-:-:S04]  /*7620*/  IMAD.U32 R3, RZ, RZ, UR43 ;  /* 0x0000002bff037e24 */ /* 0x001fc8000f8e00ff */
[----:B------:R0:W1:Y:S03]  /*7630*/  SYNCS.PHASECHK.TRANS64.TRYWAIT P0, [R3+URZ+-0x8], R0 ;  /* 0xfffff800030075a7 */ /* 0x000066000800017f */
[----:B-1----:R-:W-:Y:S05]  /*7640*/  @!P0 NANOSLEEP.SYNCS 0x989680 ;  /* 0x009896800000895d */ /* 0x002fea0003900000 */
[----:B------:R-:W1:Y:S02]  /*7650*/  @!P0 SYNCS.PHASECHK.TRANS64 P0, [R3+URZ+-0x8], R0 ;  /* 0xfffff800030085a7 */ /* 0x000e64000800007f */
[----:B-1----:R-:W-:Y:S05]  /*7660*/  @!P0 BRA `(.L_x_15) ;  /* 0xfffffffc00ec8947 */ /* 0x002fea000383ffff */
[----:B------:R-:W-:Y:S05]  /*7670*/  BRA `(.L_x_183) ;  /* 0xffffff9c00ac7947 */ /* 0x000fea000383ffff */
.L_x_20:
[----:B-1----:R1:W2:Y:S02]  /*7680*/  SYNCS.PHASECHK.TRANS64.TRYWAIT P1, [R3+URZ], R0 ;  /* 0x00000000030075a7 */ /* 0x0022a4000802017f */
[----:B--2---:R-:W-:Y:S05]  /*7690*/  @!P1 NANOSLEEP.SYNCS 0x989680 ;  /* 0x009896800000995d */ /* 0x004fea0003900000 */
[----:B------:R-:W2:Y:S02]  /*76a0*/  @!P1 SYNCS.PHASECHK.TRANS64 P1, [R3+URZ], R0 ;  /* 0x00000000030095a7 */ /* 0x000ea4000802007f */
[----:B--2---:R-:W-:Y:S05]  /*76b0*/  @!P1 BRA `(.L_x_20) ;  /* 0xfffffffc00f09947 */ /* 0x004fea000383ffff */
[----:B------:R-:W-:Y:S05]  /*76c0*/  BRA `(.L_x_19) ;  /* 0xffffffa000207947 */ /* 0x000fea000383ffff */
.L_x_25:
[----:B-1----:R-:W-:-:S04]  /*76d0*/  IMAD.U32 R4, RZ, RZ, UR4 ;  /* 0x00000004ff047e24 */ /* 0x002fc8000f8e00ff */
[----:B------:R1:W2:Y:S03]  /*76e0*/  SYNCS.PHASECHK.TRANS64.TRYWAIT P1, [R4+URZ], R3 ;  /* 0x00000003040075a7 */ /* 0x0002a6000802017f */
[----:B--2---:R-:W-:Y:S05]  /*76f0*/  @!P1 NANOSLEEP.SYNCS 0x989680 ;  /* 0x009896800000995d */ /* 0x004fea0003900000 */
[----:B------:R-:W2:Y:S02]  /*7700*/  @!P1 SYNCS.PHASECHK.TRANS64 P1, [R4+URZ], R3 ;  /* 0x00000003040095a7 */ /* 0x000ea4000802007f */
[----:B--2---:R-:W-:Y:S05]  /*7710*/  @!P1 BRA `(.L_x_25) ;  /* 0xfffffffc00ec9947 */ /* 0x004fea000383ffff */
[----:B------:R-:W-:Y:S05]  /*7720*/  BRA `(.L_x_24) ;  /* 0xffffffa000f07947 */ /* 0x000fea000383ffff */
.L_x_31:
[----:B0-----:R-:W-:-:S04]  /*7730*/  IMAD.U32 R3, RZ, RZ, UR43 ;  /* 0x0000002bff037e24 */ /* 0x001fc8000f8e00ff */
[----:B------:R0:W1:Y:S03]  /*7740*/  SYNCS.PHASECHK.TRANS64.TRYWAIT P0, [R3+URZ+0x8], R0 ;  /* 0x00000800030075a7 */ /* 0x000066000800017f */
[----:B-1----:R-:W-:Y:S05]  /*7750*/  @!P0 NANOSLEEP.SYNCS 0x989680 ;  /* 0x009896800000895d */ /* 0x002fea0003900000 */
[----:B------:R-:W1:Y:S02]  /*7760*/  @!P0 SYNCS.PHASECHK.TRANS64 P0, [R3+URZ+0x8], R0 ;  /* 0x00000800030085a7 */ /* 0x000e64000800007f */
[----:B-1----:R-:W-:Y:S05]  /*7770*/  @!P0 BRA `(.L_x_31) ;  /* 0xfffffffc00ec8947 */ /* 0x002fea000383ffff */
[----:B------:R-:W-:Y:S05]  /*7780*/  BRA `(.L_x_184) ;  /* 0xffffffa8001c7947 */ /* 0x000fea000383ffff */
.L_x_164:
[----:B------:R-:W-:Y:S01]  /*7790*/  BSSY B1, `(.L_x_185) ;  /* 0x0000006000017945 */ /* 0x000fe20003800000 */
[----:B------:R-:W-:-:S07]  /*77a0*/  IMAD.MOV.U32 R15, RZ, RZ, -0x1 ;  /* 0xffffffffff0f7424 */ /* 0x000fce00078e00ff */
[----:B-----5:R-:W-:Y:S05]  /*77b0*/  WARPSYNC.COLLECTIVE R15, `(.L_x_186) ;  /* 0x000000000f0c7348 */ /* 0x020fea0003c00000 */
[----:B------:R-:W-:Y:S02]  /*77c0*/  ELECT P6, UR62, PT ;  /* 0x00000000003e782f */ /* 0x000fe400038c0000 */
[----:B------:R-:W-:Y:S01]  /*77d0*/  MOV R14, UR62 ;  /* 0x0000003e000e7c02 */ /* 0x000fe20008000f00 */
[----:B-----5:R-:W-:Y:S10]  /*77e0*/  ENDCOLLECTIVE ;  /* 0x000000000000791b */ /* 0x020ff40003800000 */
.L_x_186:
[----:B------:R-:W-:Y:S05]  /*77f0*/  BSYNC B1 ;  /* 0x0000000000017941 */ /* 0x000fea0003800000 */
.L_x_185:
[----:B------:R-:W-:Y:S05]  /*7800*/  BRA `(.L_x_187) ;  /* 0xfffffff000307947 */ /* 0x000fea000383ffff */
.L_x_167:
[----:B-1----:R1:W2:Y:S02]  /*7810*/  SYNCS.PHASECHK.TRANS64.TRYWAIT P1, [R11+URZ+0x18], R6 ;  /* 0x000018060b0075a7 */ /* 0x0022a4000802017f */
[----:B--2---:R-:W-:Y:S05]  /*7820*/  @!P1 NANOSLEEP.SYNCS 0x989680 ;  /* 0x009896800000995d */ /* 0x004fea0003900000 */
[----:B------:R-:W2:Y:S02]  /*7830*/  @!P1 SYNCS.PHASECHK.TRANS64 P1, [R11+URZ+0x18], R6 ;  /* 0x000018060b0095a7 */ /* 0x000ea4000802007f */
[----:B--2---:R-:W-:Y:S05]  /*7840*/  @!P1 BRA `(.L_x_167) ;  /* 0xfffffffc00f09947 */ /* 0x004fea000383ffff */
[----:B------:R-:W-:Y:S05]  /*7850*/  BRA `(.L_x_188) ;  /* 0xfffffff000647947 */ /* 0x000fea000383ffff */
.L_x_176:
[----:B------:R-:W-:Y:S01]  /*7860*/  BSSY B0, `(.L_x_189) ;  /* 0x0000006000007945 */ /* 0x000fe20003800000 */
[----:B------:R-:W-:-:S07]  /*7870*/  IMAD.MOV.U32 R15, RZ, RZ, -0x1 ;  /* 0xffffffffff0f7424 */ /* 0x000fce00078e00ff */
[----:B-----5:R-:W-:Y:S05]  /*7880*/  WARPSYNC.COLLECTIVE R15, `(.L_x_190) ;  /* 0x000000000f0c7348 */ /* 0x020fea0003c00000 */
[----:B------:R-:W-:Y:S02]  /*7890*/  ELECT P6, UR62, PT ;  /* 0x00000000003e782f */ /* 0x000fe400038c0000 */
[----:B------:R-:W-:Y:S01]  /*78a0*/  MOV R14, UR62 ;  /* 0x0000003e000e7c02 */ /* 0x000fe20008000f00 */
[----:B-----5:R-:W-:Y:S10]  /*78b0*/  ENDCOLLECTIVE ;  /* 0x000000000000791b */ /* 0x020ff40003800000 */
.L_x_190:
[----:B------:R-:W-:Y:S05]  /*78c0*/  BSYNC B0 ;  /* 0x0000000000007941 */ /* 0x000fea0003800000 */
.L_x_189:
[----:B------:R-:W-:Y:S05]  /*78d0*/  BRA `(.L_x_191) ;  /* 0xfffffff800c07947 */ /* 0x000fea000383ffff */
.L_x_180:
[----:B0-----:R0:W1:Y:S02]  /*78e0*/  SYNCS.PHASECHK.TRANS64.TRYWAIT P0, [R7+URZ], R2 ;  /* 0x00000002070075a7 */ /* 0x001064000800017f */
[----:B-1----:R-:W-:Y:S05]  /*78f0*/  @!P0 NANOSLEEP.SYNCS 0x989680 ;  /* 0x009896800000895d */ /* 0x002fea0003900000 */
[----:B------:R-:W1:Y:S02]  /*7900*/  @!P0 SYNCS.PHASECHK.TRANS64 P0, [R7+URZ], R2 ;  /* 0x00000002070085a7 */ /* 0x000e64000800007f */
[----:B-1----:R-:W-:Y:S05]  /*7910*/  @!P0 BRA `(.L_x_180) ;  /* 0xfffffffc00f08947 */ /* 0x002fea000383ffff */
[----:B------:R-:W-:Y:S05]  /*7920*/  BRA `(.L_x_192) ;  /* 0xfffffffc00007947 */ /* 0x000fea000383ffff */
.L_x_181:
[----:B0-----:R0:W1:Y:S02]  /*7930*/  SYNCS.PHASECHK.TRANS64.TRYWAIT P0, [R4+URZ], R3 ;  /* 0x00000003040075a7 */ /* 0x001064000800017f */
[----:B-1----:R-:W-:Y:S05]  /*7940*/  @!P0 NANOSLEEP.SYNCS 0x989680 ;  /* 0x009896800000895d */ /* 0x002fea0003900000 */
[----:B------:R-:W1:Y:S02]  /*7950*/  @!P0 SYNCS.PHASECHK.TRANS64 P0, [R4+URZ], R3 ;  /* 0x00000003040085a7 */ /* 0x000e64000800007f */
[----:B-1----:R-:W-:Y:S05]  /*7960*/  @!P0 BRA `(.L_x_181) ;  /* 0xfffffffc00f08947 */ /* 0x002fea000383ffff */
[----:B------:R-:W-:Y:S05]  /*7970*/  BRA `(.L_x_193) ;  /* 0xfffffffc00087947 */ /* 0x000fea000383ffff */
.L_x_194:
[----:B------:R-:W-:-:S00]  /*7980*/  BRA `(.L_x_194) ;  /* 0xfffffffc00fc7947 */ /* 0x000fc0000383ffff */
[----:B------:R-:W-:-:S00]  /*7990*/  NOP ;  /* 0x0000000000007918 */ /* 0x000fc00000000000 */
        /* <DEDUP_REMOVED lines=14> */
.L_x_195:


//--------------------- .nv.global.init           --------------------------
	.section	.nv.global.init,"aw",@progbits
.nv.global.init:
	.type		$str$22,@object
	.size		$str$22,($str$23 - $str$22)
$str$22:
        /*0000*/ 	.byte	0x6b, 0x5f, 0x74, 0x69, 0x6c, 0x65, 0x5f, 0x63, 0x6f, 0x75, 0x6e, 0x74, 0x20, 0x3e, 0x3d, 0x20
        /*0010*/ 	.byte	0x31, 0x00
	.type		$str$23,@object
	.size		$str$23,(__unnamed_1 - $str$23)
$str$23:
        /*0012*/ 	.byte	0x2f, 0x74, 0x6d, 0x70, 0x2f, 0x63, 0x75, 0x74, 0x6c, 0x61, 0x73, 0x73, 0x5f, 0x73, 0x77, 0x65
        /*0022*/ 	.byte	0x65, 0x70, 0x5f, 0x73, 0x72, 0x63, 0x2f, 0x69, 0x6e, 0x63, 0x6c, 0x75, 0x64, 0x65, 0x2f, 0x63
        /*0032*/ 	.byte	0x75, 0x74, 0x6c, 0x61, 0x73, 0x73, 0x2f, 0x67, 0x65, 0x6d, 0x6d, 0x2f, 0x63, 0x6f, 0x6c, 0x6c
        /*0042*/ 	.byte	0x65, 0x63, 0x74, 0x69, 0x76, 0x65, 0x2f, 0x73, 0x6d, 0x39, 0x30, 0x5f, 0x6d, 0x6d, 0x61, 0x5f
        /*0052*/ 	.byte	0x74, 0x6d, 0x61, 0x5f, 0x67, 0x6d, 0x6d, 0x61, 0x5f, 0x73, 0x73, 0x5f, 0x77, 0x61, 0x72, 0x70
        /*0062*/ 	.byte	0x73, 0x70, 0x65, 0x63, 0x69, 0x61, 0x6c, 0x69, 0x7a, 0x65, 0x64, 0x2e, 0x68, 0x70, 0x70, 0x00
	.type		__unnamed_1,@object
	.size		__unnamed_1,(.L_0 - __unnamed_1)
__unnamed_1:
        /*0072*/ 	.byte	0x76, 0x6f, 0x69, 0x64, 0x20, 0x63, 0x75, 0x74, 0x6c, 0x61, 0x73, 0x73, 0x3a, 0x3a, 0x67, 0x65
        /* <DEDUP_REMOVED lines=179> */
        /*0bb2*/ 	.byte	0x6e, 0x74, 0x69, 0x74, 0x79, 0x5d, 0x00
.L_0:


//--------------------- .nv.shared._ZN7cutlass13device_kernelINS_4gemm6kernel13GemmUniversalIN4cute5tupleIJiiiiEEENS1_10collective13CollectiveMmaINS1_34MainloopSm90TmaGmmaWarpSpecializedILi3ENS5_IJNS4_1CILi1EEESB_SB_EEENS1_32KernelTmaWarpSpecializedPingpongEEENS5_IJNSA_ILi64EEENSA_ILi128EEESF_EEENS_6half_tENS5_IJlSB_lEEESI_SJ_NS4_8TiledMMAINS4_8MMA_AtomIJNS4_4SM904GMMA26MMA_64x128x16_F32F16F16_SSILNSN_5MajorE0ELSP_0ELNSN_7ScaleInE1ELSQ_1EEEEEENS4_6LayoutISC_NS5_IJNSA_ILi0EEESU_SU_EEEEENS5_IJNS4_10UnderscoreESX_SX_EEEEENS4_13SM90_TMA_LOADENS4_14ComposedLayoutINS4_7SwizzleILi3ELi4ELi3EEENS4_18smem_ptr_flag_bitsILi16EEENST_INS5_IJNSA_ILi8EEESF_EEENS5_IJSF_SB_EEEEEEEvNS4_8identityES10_S1A_vS1B_EENS_8epilogue10collective6detail29Sm90TmaWarpSpecializedAdapterINS1E_15DefaultEpilogueISI_SJ_SJ_NS1D_6thread17LinearCombinationISI_Li1EffLNS1I_9ScaleType4KindE0ELNS_15FloatRoundStyleE2ESI_EENS1_15EpilogueDefaultEEEEEvvEEEEvNT_6ParamsE --------------------------
	.section	.nv.shared._ZN7cutlass13device_kernelINS_4gemm6kernel13GemmUniversalIN4cute5tupleIJiiiiEEENS1_10collective13CollectiveMmaINS1_34MainloopSm90TmaGmmaWarpSpecializedILi3ENS5_IJNS4_1CILi1EEESB_SB_EEENS1_32KernelTmaWarpSpecializedPingpongEEENS5_IJNSA_ILi64EEENSA_ILi128EEESF_EEENS_6half_tENS5_IJlSB_lEEESI_SJ_NS4_8TiledMMAINS4_8MMA_AtomIJNS4_4SM904GMMA26MMA_64x128x16_F32F16F16_SSILNSN_5MajorE0ELSP_0ELNSN_7ScaleInE1ELSQ_1EEEEEENS4_6LayoutISC_NS5_IJNSA_ILi0EEESU_SU_EEEEENS5_IJNS4_10UnderscoreESX_SX_EEEEENS4_13SM90_TMA_LOADENS4_14ComposedLayoutINS4_7SwizzleILi3ELi4ELi3EEENS4_18smem_ptr_flag_bitsILi16EEENST_INS5_IJNSA_ILi8EEESF_EEENS5_IJSF_SB_EEEEEEEvNS4_8identityES10_S1A_vS1B_EENS_8epilogue10collective6detail29Sm90TmaWarpSpecializedAdapterINS1E_15DefaultEpilogueISI_SJ_SJ_NS1D_6thread17LinearCombinationISI_Li1EffLNS1I_9ScaleType4KindE0ELNS_15FloatRoundStyleE2ESI_EENS1_15EpilogueDefaultEEEEEvvEEEEvNT_6ParamsE,"aw",@nobits
	.sectionflags	@""
	.align	16
	.zero		1024


//--------------------- .nv.shared.reserved.0     --------------------------
	.section	.nv.shared.reserved.0,"aw",@nobits
	.weak		__nv_reservedSMEM_offset_0_alias
	.size		__nv_reservedSMEM_offset_0_alias, 0, 0
	.other		__nv_reservedSMEM_offset_0_alias,@"STO_CUDA_RESERVED_SHARED STV_DEFAULT"
__nv_reservedSMEM_offset_0_alias:
	.zero		0


//--------------------- .nv.global                --------------------------
	.section	.nv.global,"aw",@nobits
.nv.global:
	.type		_ZN40_INTERNAL_e42f4944_4_k_cu_a3dd406d_244324cute1_E,@object
	.size		_ZN40_INTERNAL_e42f4944_4_k_cu_a3dd406d_244324cute1_E,(_ZN40_INTERNAL_e42f4944_4_k_cu_a3dd406d_244324cuda3std3__45__cpo6cbeginE - _ZN40_INTERNAL_e42f4944_4_k_cu_a3dd406d_244324cute1_E)
_ZN40_INTERNAL_e42f4944_4_k_cu_a3dd406d_244324cute1_E:
	.zero		1
	.type		_ZN40_INTERNAL_e42f4944_4_k_cu_a3dd406d_244324cuda3std3__45__cpo6cbeginE,@object
	.size		_ZN40_INTERNAL_e42f4944_4_k_cu_a3dd406d_244324cuda3std3__45__cpo6cbeginE,(_ZN40_INTERNAL_e42f4944_4_k_cu_a3dd406d_244324cuda3std3__48in_placeE - _ZN40_INTERNAL_e42f4944_4_k_cu_a3dd406d_244324cuda3std3__45__cpo6cbeginE)
_ZN40_INTERNAL_e42f4944_4_k_cu_a3dd406d_244324cuda3std3__45__cpo6cbeginE:
	.zero		1
	.type		_ZN40_INTERNAL_e42f4944_4_k_cu_a3dd406d_244324cuda3std3__48in_placeE,@object
	.size		_ZN40_INTERNAL_e42f4944_4_k_cu_a3dd406d_244324cuda3std3__48in_placeE,(_ZN40_INTERNAL_e42f4944_4_k_cu_a3dd406d_244324cuda3std6ranges3__45__cpo9iter_moveE - _ZN40_INTERNAL_e42f4944_4_k_cu_a3dd406d_244324cuda3std3__48in_placeE)
_ZN40_INTERNAL_e42f4944_4_k_cu_a3dd406d_244324cuda3std3__48in_placeE:
	.zero		1
	.type		_ZN40_INTERNAL_e42f4944_4_k_cu_a3dd406d_244324cuda3std6ranges3__45__cpo9iter_moveE,@object
	.size		_ZN40_INTERNAL_e42f4944_4_k_cu_a3dd406d_244324cuda3std6ranges3__45__cpo9iter_moveE,(_ZN40_INTERNAL_e42f4944_4_k_cu_a3dd406d_244324cuda3std3__45__cpo5beginE - _ZN40_INTERNAL_e42f4944_4_k_cu_a3dd406d_244324cuda3std6ranges3__45__cpo9iter_moveE)
_ZN40_INTERNAL_e42f4944_4_k_cu_a3dd406d_244324cuda3std6ranges3__45__cpo9iter_moveE:
	.zero		1
	.type		_ZN40_INTERNAL_e42f4944_4_k_cu_a3dd406d_244324cuda3std3__45__cpo5beginE,@object
	.size		_ZN40_INTERNAL_e42f4944_4_k_cu_a3dd406d_244324cuda3std3__45__cpo5beginE,(_ZN40_INTERNAL_e42f4944_4_k_cu_a3dd406d_244324cuda3std3__442_GLOBAL__N__e42f4944_4_k_cu_a3dd406d_244326ignoreE - _ZN40_INTERNAL_e42f4944_4_k_cu_a3dd406d_244324cuda3std3__45__cpo5beginE)
_ZN40_INTERNAL_e42f4944_4_k_cu_a3dd406d_244324cuda3std3__45__cpo5beginE:
	.zero		1
	.type		_ZN40_INTERNAL_e42f4944_4_k_cu_a3dd406d_244324cuda3std3__442_GLOBAL__N__e42f4944_4_k_cu_a3dd406d_244326ignoreE,@object
	.size		_ZN40_INTERNAL_e42f4944_4_k_cu_a3dd406d_244324cuda3std3__442_GLOBAL__N__e42f4944_4_k_cu_a3dd406d_244326ignoreE,(_ZN40_INTERNAL_e42f4944_4_k_cu_a3dd406d_244324cute7productE - _ZN40_INTERNAL_e42f4944_4_k_cu_a3dd406d_244324cuda3std3__442_GLOBAL__N__e42f4944_4_k_cu_a3dd406d_244326ignoreE)
_ZN40_INTERNAL_e42f4944_4_k_cu_a3dd406d_244324cuda3std3__442_GLOBAL__N__e42f4944_4_k_cu_a3dd406d_244326ignoreE:
	.zero		1
	.type		_ZN40_INTERNAL_e42f4944_4_k_cu_a3dd406d_244324cute7productE,@object
	.size		_ZN40_INTERNAL_e42f4944_4_k_cu_a3dd406d_244324cute7productE,(_ZN40_INTERNAL_e42f4944_4_k_cu_a3dd406d_244324cuda3std3__45__cpo3endE - _ZN40_INTERNAL_e42f4944_4_k_cu_a3dd406d_244324cute7productE)
_ZN40_INTERNAL_e42f4944_4_k_cu_a3dd406d_244324cute7productE:
	.zero		1
	.type		_ZN40_INTERNAL_e42f4944_4_k_cu_a3dd406d_244324cuda3std3__45__cpo3endE,@object
	.size		_ZN40_INTERNAL_e42f4944_4_k_cu_a3dd406d_244324cuda3std3__45__cpo3endE,(_ZN40_INTERNAL_e42f4944_4_k_cu_a3dd406d_244324cuda3std3__419piecewise_constructE - _ZN40_INTERNAL_e42f4944_4_k_cu_a3dd406d_244324cuda3std3__45__cpo3endE)
_ZN40_INTERNAL_e42f4944_4_k_cu_a3dd406d_244324cuda3std3__45__cpo3endE:
	.zero		1
	.type		_ZN40_INTERNAL_e42f4944_4_k_cu_a3dd406d_244324cuda3std3__419piecewise_constructE,@object
	.size		_ZN40_INTERNAL_e42f4944_4_k_cu_a3dd406d_244324cuda3std3__419piecewise_constructE,(_ZN40_INTERNAL_e42f4944_4_k_cu_a3dd406d_244324cuda3std3__45__cpo4cendE - _ZN40_INTERNAL_e42f4944_4_k_cu_a3dd406d_244324cuda3std3__419piecewise_constructE)
_ZN40_INTERNAL_e42f4944_4_k_cu_a3dd406d_244324cuda3std3__419piecewise_constructE:
	.zero		1
	.type		_ZN40_INTERNAL_e42f4944_4_k_cu_a3dd406d_244324cuda3std3__45__cpo4cendE,@object
	.size		_ZN40_INTERNAL_e42f4944_4_k_cu_a3dd406d_244324cuda3std3__45__cpo4cendE,(_ZN40_INTERNAL_e42f4944_4_k_cu_a3dd406d_244324cuda3std6ranges3__45__cpo4swapE - _ZN40_INTERNAL_e42f4944_4_k_cu_a3dd406d_244324cuda3std3__45__cpo4cendE)
_ZN40_INTERNAL_e42f4944_4_k_cu_a3dd406d_244324cuda3std3__45__cpo4cendE:
	.zero		1
	.type		_ZN40_INTERNAL_e42f4944_4_k_cu_a3dd406d_244324cuda3std6ranges3__45__cpo4swapE,@object
	.size		_ZN40_INTERNAL_e42f4944_4_k_cu_a3dd406d_244324cuda3std6ranges3__45__cpo4swapE,(.L_8 - _ZN40_INTERNAL_e42f4944_4_k_cu_a3dd406d_244324cuda3std6ranges3__45__cpo4swapE)
_ZN40_INTERNAL_e42f4944_4_k_cu_a3dd406d_244324cuda3std6ranges3__45__cpo4swapE:
	.zero		1
.L_8:


//--------------------- .nv.constant0._ZN7cutlass13device_kernelINS_4gemm6kernel13GemmUniversalIN4cute5tupleIJiiiiEEENS1_10collective13CollectiveMmaINS1_34MainloopSm90TmaGmmaWarpSpecializedILi3ENS5_IJNS4_1CILi1EEESB_SB_EEENS1_32KernelTmaWarpSpecializedPingpongEEENS5_IJNSA_ILi64EEENSA_ILi128EEESF_EEENS_6half_tENS5_IJlSB_lEEESI_SJ_NS4_8TiledMMAINS4_8MMA_AtomIJNS4_4SM904GMMA26MMA_64x128x16_F32F16F16_SSILNSN_5MajorE0ELSP_0ELNSN_7ScaleInE1ELSQ_1EEEEEENS4_6LayoutISC_NS5_IJNSA_ILi0EEESU_SU_EEEEENS5_IJNS4_10UnderscoreESX_SX_EEEEENS4_13SM90_TMA_LOADENS4_14ComposedLayoutINS4_7SwizzleILi3ELi4ELi3EEENS4_18smem_ptr_flag_bitsILi16EEENST_INS5_IJNSA_ILi8EEESF_EEENS5_IJSF_SB_EEEEEEEvNS4_8identityES10_S1A_vS1B_EENS_8epilogue10collective6detail29Sm90TmaWarpSpecializedAdapterINS1E_15DefaultEpilogueISI_SJ_SJ_NS1D_6thread17LinearCombinationISI_Li1EffLNS1I_9ScaleType4KindE0ELNS_15FloatRoundStyleE2ESI_EENS1_15EpilogueDefaultEEEEEvvEEEEvNT_6ParamsE --------------------------
	.section	.nv.constant0._ZN7cutlass13device_kernelINS_4gemm6kernel13GemmUniversalIN4cute5tupleIJiiiiEEENS1_10collective13CollectiveMmaINS1_34MainloopSm90TmaGmmaWarpSpecializedILi3ENS5_IJNS4_1CILi1EEESB_SB_EEENS1_32KernelTmaWarpSpecializedPingpongEEENS5_IJNSA_ILi64EEENSA_ILi128EEESF_EEENS_6half_tENS5_IJlSB_lEEESI_SJ_NS4_8TiledMMAINS4_8MMA_AtomIJNS4_4SM904GMMA26MMA_64x128x16_F32F16F16_SSILNSN_5MajorE0ELSP_0ELNSN_7ScaleInE1ELSQ_1EEEEEENS4_6LayoutISC_NS5_IJNSA_ILi0EEESU_SU_EEEEENS5_IJNS4_10UnderscoreESX_SX_EEEEENS4_13SM90_TMA_LOADENS4_14ComposedLayoutINS4_7SwizzleILi3ELi4ELi3EEENS4_18smem_ptr_flag_bitsILi16EEENST_INS5_IJNSA_ILi8EEESF_EEENS5_IJSF_SB_EEEEEEEvNS4_8identityES10_S1A_vS1B_EENS_8epilogue10collective6detail29Sm90TmaWarpSpecializedAdapterINS1E_15DefaultEpilogueISI_SJ_SJ_NS1D_6thread17LinearCombinationISI_Li1EffLNS1I_9ScaleType4KindE0ELNS_15FloatRoundStyleE2ESI_EENS1_15EpilogueDefaultEEEEEvvEEEEvNT_6ParamsE,"a",@progbits
	.sectionflags	@""
	.align	4
.nv.constant0._ZN7cutlass13device_kernelINS_4gemm6kernel13GemmUniversalIN4cute5tupleIJiiiiEEENS1_10collective13CollectiveMmaINS1_34MainloopSm90TmaGmmaWarpSpecializedILi3ENS5_IJNS4_1CILi1EEESB_SB_EEENS1_32KernelTmaWarpSpecializedPingpongEEENS5_IJNSA_ILi64EEENSA_ILi128EEESF_EEENS_6half_tENS5_IJlSB_lEEESI_SJ_NS4_8TiledMMAINS4_8MMA_AtomIJNS4_4SM904GMMA26MMA_64x128x16_F32F16F16_SSILNSN_5MajorE0ELSP_0ELNSN_7ScaleInE1ELSQ_1EEEEEENS4_6LayoutISC_NS5_IJNSA_ILi0EEESU_SU_EEEEENS5_IJNS4_10UnderscoreESX_SX_EEEEENS4_13SM90_TMA_LOADENS4_14ComposedLayoutINS4_7SwizzleILi3ELi4ELi3EEENS4_18smem_ptr_flag_bitsILi16EEENST_INS5_IJNSA_ILi8EEESF_EEENS5_IJSF_SB_EEEEEEEvNS4_8identityES10_S1A_vS1B_EENS_8epilogue10collective6detail29Sm90TmaWarpSpecializedAdapterINS1E_15DefaultEpilogueISI_SJ_SJ_NS1D_6thread17LinearCombinationISI_Li1EffLNS1I_9ScaleType4KindE0ELNS_15FloatRoundStyleE2ESI_EENS1_15EpilogueDefaultEEEEEvvEEEEvNT_6ParamsE:
	.zero		1664


//--------------------- SYMBOLS --------------------------

	.type		.nv.reservedSmem.offset0,@object
	.size		.nv.reservedSmem.offset0,0x4
	.type		__assertfail,@function
